	.target	sm_103a

	.elftype	@"ET_EXEC"


//--------------------- .note.nv.tkinfo           --------------------------
	.section	.note.nv.tkinfo,"",@"SHT_NOTE"
	.sectionflags	@"SHF_NOTE_NV_TKINFO"
	.tkinfo
        /*0018*/ 	.word	0x00000002
        /*0030*/ 	.string	""
        /*0030*/ 	.string	"ptxas"
        /*0030*/ 	.string	"Cuda compilation tools, release 13.0, V13.0.88"
        /*0030*/ 	.string	"Build cuda_13.0.r13.0/compiler.36424714_0"
        /*0030*/ 	.string	"-arch sm_103a -m 64 "



//--------------------- .note.nv.cuinfo           --------------------------
	.section	.note.nv.cuinfo,"",@"SHT_NOTE"
	.sectionflags	@"SHF_NOTE_NV_CUINFO"
        /*0018*/ 	.short	0x0002
        /*001a*/ 	.short	0x0067
        /*001c*/ 	.short	0x0082
	.zero		2


//--------------------- .nv.info                  --------------------------
	.section	.nv.info,"",@"SHT_CUDA_INFO"
	.align	4


	//----- nvinfo : EIATTR_REGCOUNT
	.align		4
        /*0000*/ 	.byte	0x04, 0x2f
        /*0002*/ 	.short	(.L_12 - .L_11)
	.align		4
.L_11:
        /*0004*/ 	.word	index@(_ZN7cutlass13device_kernelIN5flash11enable_sm90INS1_16FlashAttnFwdSm90INS1_25CollectiveMainloopFwdSm90ILi2EN4cute5tupleIJNS5_1CILi1EEES8_S8_EEENS6_IJNS7_ILi128EEENS7_ILi112EEENS7_ILi192EEEEEELi192ENS_6half_tEfNS_4arch4Sm90ELb1ELb0ELb0ELb1ELb0ELb1ELb0ELb1ELb1ELb1ELb0ELb0EEENS1_21CollectiveEpilogueFwdINS6_IJSA_SC_SB_EEES9_SE_SG_Li256ELb1ELb1ELb0ELb0EEENS1_36VarlenDynamicPersistentTileSchedulerILi128ELi112ELi256ELi128ELb0ELb1ELb1ELb1ELb1ELb1EEEEEEEEEvNT_6ParamsE)
        /*0008*/ 	.word	0x00000004


	//----- nvinfo : EIATTR_FRAME_SIZE
	.align		4
.L_12:
        /*000c*/ 	.byte	0x04, 0x11
        /*000e*/ 	.short	(.L_14 - .L_13)
	.align		4
.L_13:
        /*0010*/ 	.word	index@(_ZN7cutlass13device_kernelIN5flash11enable_sm90INS1_16FlashAttnFwdSm90INS1_25CollectiveMainloopFwdSm90ILi2EN4cute5tupleIJNS5_1CILi1EEES8_S8_EEENS6_IJNS7_ILi128EEENS7_ILi112EEENS7_ILi192EEEEEELi192ENS_6half_tEfNS_4arch4Sm90ELb1ELb0ELb0ELb1ELb0ELb1ELb0ELb1ELb1ELb1ELb0ELb0EEENS1_21CollectiveEpilogueFwdINS6_IJSA_SC_SB_EEES9_SE_SG_Li256ELb1ELb1ELb0ELb0EEENS1_36VarlenDynamicPersistentTileSchedulerILi128ELi112ELi256ELi128ELb0ELb1ELb1ELb1ELb1ELb1EEEEEEEEEvNT_6ParamsE)
        /*0014*/ 	.word	0x00000000


	//----- nvinfo : EIATTR_REGCOUNT
	.align		4
.L_14:
        /*0018*/ 	.byte	0x04, 0x2f
        /*001a*/ 	.short	(.L_16 - .L_15)
	.align		4
.L_15:
        /*001c*/ 	.word	index@(_ZN7cutlass13device_kernelIN5flash11enable_sm90INS1_16FlashAttnFwdSm90INS1_25CollectiveMainloopFwdSm90ILi2EN4cute5tupleIJNS5_1CILi1EEES8_S8_EEENS6_IJNS7_ILi128EEENS7_ILi112EEENS7_ILi192EEEEEELi192ENS_6half_tEfNS_4arch4Sm90ELb1ELb0ELb0ELb1ELb0ELb0ELb0ELb1ELb1ELb1ELb0ELb0EEENS1_21CollectiveEpilogueFwdINS6_IJSA_SC_SB_EEES9_SE_SG_Li256ELb1ELb1ELb0ELb0EEENS1_36VarlenDynamicPersistentTileSchedulerILi128ELi112ELi256ELi128ELb0ELb1ELb1ELb1ELb1ELb1EEEEEEEEEvNT_6ParamsE)
        /*0020*/ 	.word	0x00000004


	//----- nvinfo : EIATTR_FRAME_SIZE
	.align		4
.L_16:
        /*0024*/ 	.byte	0x04, 0x11
        /*0026*/ 	.short	(.L_18 - .L_17)
	.align		4
.L_17:
        /*0028*/ 	.word	index@(_ZN7cutlass13device_kernelIN5flash11enable_sm90INS1_16FlashAttnFwdSm90INS1_25CollectiveMainloopFwdSm90ILi2EN4cute5tupleIJNS5_1CILi1EEES8_S8_EEENS6_IJNS7_ILi128EEENS7_ILi112EEENS7_ILi192EEEEEELi192ENS_6half_tEfNS_4arch4Sm90ELb1ELb0ELb0ELb1ELb0ELb0ELb0ELb1ELb1ELb1ELb0ELb0EEENS1_21CollectiveEpilogueFwdINS6_IJSA_SC_SB_EEES9_SE_SG_Li256ELb1ELb1ELb0ELb0EEENS1_36VarlenDynamicPersistentTileSchedulerILi128ELi112ELi256ELi128ELb0ELb1ELb1ELb1ELb1ELb1EEEEEEEEEvNT_6ParamsE)
        /*002c*/ 	.word	0x00000000


	//----- nvinfo : EIATTR_REGCOUNT
	.align		4
.L_18:
        /*0030*/ 	.byte	0x04, 0x2f
        /*0032*/ 	.short	(.L_20 - .L_19)
	.align		4
.L_19:
        /*0034*/ 	.word	index@(_ZN7cutlass13device_kernelIN5flash11enable_sm90INS1_16FlashAttnFwdSm90INS1_25CollectiveMainloopFwdSm90ILi2EN4cute5tupleIJNS5_1CILi1EEES8_S8_EEENS6_IJNS7_ILi128EEENS7_ILi112EEENS7_ILi192EEEEEELi192ENS_6half_tEfNS_4arch4Sm90ELb1ELb0ELb0ELb0ELb0ELb0ELb0ELb1ELb1ELb1ELb0ELb0EEENS1_21CollectiveEpilogueFwdINS6_IJSA_SC_SB_EEES9_SE_SG_Li256ELb0ELb1ELb0ELb0EEENS1_30DynamicPersistentTileSchedulerILi256ELi128ELb0ELb1ELb1EEEEEEEEEvNT_6ParamsE)
        /*0038*/ 	.word	0x00000004


	//----- nvinfo : EIATTR_FRAME_SIZE
	.align		4
.L_20:
        /*003c*/ 	.byte	0x04, 0x11
        /*003e*/ 	.short	(.L_22 - .L_21)
	.align		4
.L_21:
        /*0040*/ 	.word	index@(_ZN7cutlass13device_kernelIN5flash11enable_sm90INS1_16FlashAttnFwdSm90INS1_25CollectiveMainloopFwdSm90ILi2EN4cute5tupleIJNS5_1CILi1EEES8_S8_EEENS6_IJNS7_ILi128EEENS7_ILi112EEENS7_ILi192EEEEEELi192ENS_6half_tEfNS_4arch4Sm90ELb1ELb0ELb0ELb0ELb0ELb0ELb0ELb1ELb1ELb1ELb0ELb0EEENS1_21CollectiveEpilogueFwdINS6_IJSA_SC_SB_EEES9_SE_SG_Li256ELb0ELb1ELb0ELb0EEENS1_30DynamicPersistentTileSchedulerILi256ELi128ELb0ELb1ELb1EEEEEEEEEvNT_6ParamsE)
        /*0044*/ 	.word	0x00000000


	//----- nvinfo : EIATTR_REGCOUNT
	.align		4
.L_22:
        /*0048*/ 	.byte	0x04, 0x2f
        /*004a*/ 	.short	(.L_24 - .L_23)
	.align		4
.L_23:
        /*004c*/ 	.word	index@(_ZN7cutlass13device_kernelIN5flash11enable_sm90INS1_16FlashAttnFwdSm90INS1_25CollectiveMainloopFwdSm90ILi2EN4cute5tupleIJNS5_1CILi1EEES8_S8_EEENS6_IJNS7_ILi128EEENS7_ILi96EEENS7_ILi192EEEEEELi192ENS_6half_tEfNS_4arch4Sm90ELb0ELb1ELb0ELb1ELb0ELb1ELb0ELb1ELb1ELb1ELb0ELb0EEENS1_21CollectiveEpilogueFwdINS6_IJSA_SC_SB_EEES9_SE_SG_Li256ELb1ELb1ELb0ELb0EEENS1_36VarlenDynamicPersistentTileSchedulerILi128ELi96ELi256ELi128ELb0ELb1ELb1ELb1ELb0ELb1EEEEEEEEEvNT_6ParamsE)
        /*0050*/ 	.word	0x00000004


	//----- nvinfo : EIATTR_FRAME_SIZE
	.align		4
.L_24:
        /*0054*/ 	.byte	0x04, 0x11
        /*0056*/ 	.short	(.L_26 - .L_25)
	.align		4
.L_25:
        /*0058*/ 	.word	index@(_ZN7cutlass13device_kernelIN5flash11enable_sm90INS1_16FlashAttnFwdSm90INS1_25CollectiveMainloopFwdSm90ILi2EN4cute5tupleIJNS5_1CILi1EEES8_S8_EEENS6_IJNS7_ILi128EEENS7_ILi96EEENS7_ILi192EEEEEELi192ENS_6half_tEfNS_4arch4Sm90ELb0ELb1ELb0ELb1ELb0ELb1ELb0ELb1ELb1ELb1ELb0ELb0EEENS1_21CollectiveEpilogueFwdINS6_IJSA_SC_SB_EEES9_SE_SG_Li256ELb1ELb1ELb0ELb0EEENS1_36VarlenDynamicPersistentTileSchedulerILi128ELi96ELi256ELi128ELb0ELb1ELb1ELb1ELb0ELb1EEEEEEEEEvNT_6ParamsE)
        /*005c*/ 	.word	0x00000000


	//----- nvinfo : EIATTR_REGCOUNT
	.align		4
.L_26:
        /*0060*/ 	.byte	0x04, 0x2f
        /*0062*/ 	.short	(.L_28 - .L_27)
	.align		4
.L_27:
        /*0064*/ 	.word	index@(_ZN7cutlass13device_kernelIN5flash11enable_sm90INS1_16FlashAttnFwdSm90INS1_25CollectiveMainloopFwdSm90ILi2EN4cute5tupleIJNS5_1CILi1EEES8_S8_EEENS6_IJNS7_ILi128EEENS7_ILi96EEENS7_ILi192EEEEEELi192ENS_6half_tEfNS_4arch4Sm90ELb0ELb1ELb0ELb1ELb0ELb0ELb0ELb1ELb1ELb1ELb0ELb0EEENS1_21CollectiveEpilogueFwdINS6_IJSA_SC_SB_EEES9_SE_SG_Li256ELb1ELb1ELb0ELb0EEENS1_36VarlenDynamicPersistentTileSchedulerILi128ELi96ELi256ELi128ELb0ELb1ELb1ELb1ELb0ELb1EEEEEEEEEvNT_6ParamsE)
        /*0068*/ 	.word	0x00000004


	//----- nvinfo : EIATTR_FRAME_SIZE
	.align		4
.L_28:
        /*006c*/ 	.byte	0x04, 0x11
        /*006e*/ 	.short	(.L_30 - .L_29)
	.align		4
.L_29:
        /*0070*/ 	.word	index@(_ZN7cutlass13device_kernelIN5flash11enable_sm90INS1_16FlashAttnFwdSm90INS1_25CollectiveMainloopFwdSm90ILi2EN4cute5tupleIJNS5_1CILi1EEES8_S8_EEENS6_IJNS7_ILi128EEENS7_ILi96EEENS7_ILi192EEEEEELi192ENS_6half_tEfNS_4arch4Sm90ELb0ELb1ELb0ELb1ELb0ELb0ELb0ELb1ELb1ELb1ELb0ELb0EEENS1_21CollectiveEpilogueFwdINS6_IJSA_SC_SB_EEES9_SE_SG_Li256ELb1ELb1ELb0ELb0EEENS1_36VarlenDynamicPersistentTileSchedulerILi128ELi96ELi256ELi128ELb0ELb1ELb1ELb1ELb0ELb1EEEEEEEEEvNT_6ParamsE)
        /*0074*/ 	.word	0x00000000


	//----- nvinfo : EIATTR_REGCOUNT
	.align		4
.L_30:
        /*0078*/ 	.byte	0x04, 0x2f
        /*007a*/ 	.short	(.L_32 - .L_31)
	.align		4
.L_31:
        /*007c*/ 	.word	index@(_ZN7cutlass13device_kernelIN5flash11enable_sm90INS1_16FlashAttnFwdSm90INS1_25CollectiveMainloopFwdSm90ILi2EN4cute5tupleIJNS5_1CILi1EEES8_S8_EEENS6_IJNS7_ILi128EEENS7_ILi96EEENS7_ILi192EEEEEELi192ENS_6half_tEfNS_4arch4Sm90ELb0ELb1ELb0ELb0ELb0ELb0ELb0ELb1ELb1ELb1ELb0ELb0EEENS1_21CollectiveEpilogueFwdINS6_IJSA_SC_SB_EEES9_SE_SG_Li256ELb0ELb1ELb0ELb0EEENS1_30DynamicPersistentTileSchedulerILi256ELi128ELb0ELb1ELb1EEEEEEEEEvNT_6ParamsE)
        /*0080*/ 	.word	0x00000004


	//----- nvinfo : EIATTR_FRAME_SIZE
	.align		4
.L_32:
        /*0084*/ 	.byte	0x04, 0x11
        /*0086*/ 	.short	(.L_34 - .L_33)
	.align		4
.L_33:
        /*0088*/ 	.word	index@(_ZN7cutlass13device_kernelIN5flash11enable_sm90INS1_16FlashAttnFwdSm90INS1_25CollectiveMainloopFwdSm90ILi2EN4cute5tupleIJNS5_1CILi1EEES8_S8_EEENS6_IJNS7_ILi128EEENS7_ILi96EEENS7_ILi192EEEEEELi192ENS_6half_tEfNS_4arch4Sm90ELb0ELb1ELb0ELb0ELb0ELb0ELb0ELb1ELb1ELb1ELb0ELb0EEENS1_21CollectiveEpilogueFwdINS6_IJSA_SC_SB_EEES9_SE_SG_Li256ELb0ELb1ELb0ELb0EEENS1_30DynamicPersistentTileSchedulerILi256ELi128ELb0ELb1ELb1EEEEEEEEEvNT_6ParamsE)
        /*008c*/ 	.word	0x00000000


	//----- nvinfo : EIATTR_REGCOUNT
	.align		4
.L_34:
        /*0090*/ 	.byte	0x04, 0x2f
        /*0092*/ 	.short	(.L_36 - .L_35)
	.align		4
.L_35:
        /*0094*/ 	.word	index@(_ZN7cutlass13device_kernelIN5flash11enable_sm90INS1_16FlashAttnFwdSm90INS1_25CollectiveMainloopFwdSm90ILi2EN4cute5tupleIJNS5_1CILi1EEES8_S8_EEENS6_IJNS7_ILi128EEENS7_ILi112EEENS7_ILi192EEEEEELi192ENS_6half_tEfNS_4arch4Sm90ELb0ELb0ELb0ELb1ELb0ELb1ELb0ELb1ELb1ELb1ELb0ELb0EEENS1_21CollectiveEpilogueFwdINS6_IJSA_SC_SB_EEES9_SE_SG_Li256ELb1ELb1ELb0ELb0EEENS1_36VarlenDynamicPersistentTileSchedulerILi128ELi112ELi256ELi128ELb0ELb1ELb1ELb0ELb1ELb1EEEEEEEEEvNT_6ParamsE)
        /*0098*/ 	.word	0x00000004


	//----- nvinfo : EIATTR_FRAME_SIZE
	.align		4
.L_36:
        /*009c*/ 	.byte	0x04, 0x11
        /*009e*/ 	.short	(.L_38 - .L_37)
	.align		4
.L_37:
        /*00a0*/ 	.word	index@(_ZN7cutlass13device_kernelIN5flash11enable_sm90INS1_16FlashAttnFwdSm90INS1_25CollectiveMainloopFwdSm90ILi2EN4cute5tupleIJNS5_1CILi1EEES8_S8_EEENS6_IJNS7_ILi128EEENS7_ILi112EEENS7_ILi192EEEEEELi192ENS_6half_tEfNS_4arch4Sm90ELb0ELb0ELb0ELb1ELb0ELb1ELb0ELb1ELb1ELb1ELb0ELb0EEENS1_21CollectiveEpilogueFwdINS6_IJSA_SC_SB_EEES9_SE_SG_Li256ELb1ELb1ELb0ELb0EEENS1_36VarlenDynamicPersistentTileSchedulerILi128ELi112ELi256ELi128ELb0ELb1ELb1ELb0ELb1ELb1EEEEEEEEEvNT_6ParamsE)
        /*00a4*/ 	.word	0x00000000


	//----- nvinfo : EIATTR_REGCOUNT
	.align		4
.L_38:
        /*00a8*/ 	.byte	0x04, 0x2f
        /*00aa*/ 	.short	(.L_40 - .L_39)
	.align		4
.L_39:
        /*00ac*/ 	.word	index@(_ZN7cutlass13device_kernelIN5flash11enable_sm90INS1_16FlashAttnFwdSm90INS1_25CollectiveMainloopFwdSm90ILi2EN4cute5tupleIJNS5_1CILi1EEES8_S8_EEENS6_IJNS7_ILi128EEENS7_ILi112EEENS7_ILi192EEEEEELi192ENS_6half_tEfNS_4arch4Sm90ELb0ELb0ELb0ELb1ELb0ELb0ELb0ELb1ELb1ELb1ELb0ELb0EEENS1_21CollectiveEpilogueFwdINS6_IJSA_SC_SB_EEES9_SE_SG_Li256ELb1ELb1ELb0ELb0EEENS1_36VarlenDynamicPersistentTileSchedulerILi128ELi112ELi256ELi128ELb0ELb1ELb1ELb0ELb1ELb1EEEEEEEEEvNT_6ParamsE)
        /*00b0*/ 	.word	0x00000004


	//----- nvinfo : EIATTR_FRAME_SIZE
	.align		4
.L_40:
        /*00b4*/ 	.byte	0x04, 0x11
        /*00b6*/ 	.short	(.L_42 - .L_41)
	.align		4
.L_41:
        /*00b8*/ 	.word	index@(_ZN7cutlass13device_kernelIN5flash11enable_sm90INS1_16FlashAttnFwdSm90INS1_25CollectiveMainloopFwdSm90ILi2EN4cute5tupleIJNS5_1CILi1EEES8_S8_EEENS6_IJNS7_ILi128EEENS7_ILi112EEENS7_ILi192EEEEEELi192ENS_6half_tEfNS_4arch4Sm90ELb0ELb0ELb0ELb1ELb0ELb0ELb0ELb1ELb1ELb1ELb0ELb0EEENS1_21CollectiveEpilogueFwdINS6_IJSA_SC_SB_EEES9_SE_SG_Li256ELb1ELb1ELb0ELb0EEENS1_36VarlenDynamicPersistentTileSchedulerILi128ELi112ELi256ELi128ELb0ELb1ELb1ELb0ELb1ELb1EEEEEEEEEvNT_6ParamsE)
        /*00bc*/ 	.word	0x00000000


	//----- nvinfo : EIATTR_REGCOUNT
	.align		4
.L_42:
        /*00c0*/ 	.byte	0x04, 0x2f
        /*00c2*/ 	.short	(.L_44 - .L_43)
	.align		4
.L_43:
        /*00c4*/ 	.word	index@(_ZN7cutlass13device_kernelIN5flash11enable_sm90INS1_16FlashAttnFwdSm90INS1_25CollectiveMainloopFwdSm90ILi2EN4cute5tupleIJNS5_1CILi2EEENS7_ILi1EEES9_EEENS6_IJNS7_ILi128EEENS7_ILi112EEENS7_ILi192EEEEEELi192ENS_6half_tEfNS_4arch4Sm90ELb0ELb0ELb0ELb0ELb0ELb0ELb0ELb1ELb1ELb1ELb0ELb0EEENS1_21CollectiveEpilogueFwdINS6_IJSB_SD_SC_EEESA_SF_SH_Li256ELb0ELb1ELb0ELb0EEENS1_29StaticPersistentTileSchedulerILb0EEEEEEEEEvNT_6ParamsE)
        /*00c8*/ 	.word	0x00000004


	//----- nvinfo : EIATTR_FRAME_SIZE
	.align		4
.L_44:
        /*00cc*/ 	.byte	0x04, 0x11
        /*00ce*/ 	.short	(.L_46 - .L_45)
	.align		4
.L_45:
        /*00d0*/ 	.word	index@(_ZN7cutlass13device_kernelIN5flash11enable_sm90INS1_16FlashAttnFwdSm90INS1_25CollectiveMainloopFwdSm90ILi2EN4cute5tupleIJNS5_1CILi2EEENS7_ILi1EEES9_EEENS6_IJNS7_ILi128EEENS7_ILi112EEENS7_ILi192EEEEEELi192ENS_6half_tEfNS_4arch4Sm90ELb0ELb0ELb0ELb0ELb0ELb0ELb0ELb1ELb1ELb1ELb0ELb0EEENS1_21CollectiveEpilogueFwdINS6_IJSB_SD_SC_EEESA_SF_SH_Li256ELb0ELb1ELb0ELb0EEENS1_29StaticPersistentTileSchedulerILb0EEEEEEEEEvNT_6ParamsE)
        /*00d4*/ 	.word	0x00000000


	//----- nvinfo : EIATTR_REGCOUNT
	.align		4
.L_46:
        /*00d8*/ 	.byte	0x04, 0x2f
        /*00da*/ 	.short	(.L_48 - .L_47)
	.align		4
.L_47:
        /*00dc*/ 	.word	index@(_ZN7cutlass13device_kernelIN5flash11enable_sm90INS1_16FlashAttnFwdSm90INS1_25CollectiveMainloopFwdSm90ILi2EN4cute5tupleIJNS5_1CILi1EEES8_S8_EEENS6_IJNS7_ILi128EEENS7_ILi112EEENS7_ILi192EEEEEELi192ENS_6half_tEfNS_4arch4Sm90ELb0ELb0ELb0ELb0ELb0ELb0ELb0ELb1ELb1ELb1ELb0ELb0EEENS1_21CollectiveEpilogueFwdINS6_IJSA_SC_SB_EEES9_SE_SG_Li256ELb0ELb1ELb0ELb0EEENS1_29StaticPersistentTileSchedulerILb0EEEEEEEEEvNT_6ParamsE)
        /*00e0*/ 	.word	0x00000004


	//----- nvinfo : EIATTR_FRAME_SIZE
	.align		4
.L_48:
        /*00e4*/ 	.byte	0x04, 0x11
        /*00e6*/ 	.short	(.L_50 - .L_49)
	.align		4
.L_49:
        /*00e8*/ 	.word	index@(_ZN7cutlass13device_kernelIN5flash11enable_sm90INS1_16FlashAttnFwdSm90INS1_25CollectiveMainloopFwdSm90ILi2EN4cute5tupleIJNS5_1CILi1EEES8_S8_EEENS6_IJNS7_ILi128EEENS7_ILi112EEENS7_ILi192EEEEEELi192ENS_6half_tEfNS_4arch4Sm90ELb0ELb0ELb0ELb0ELb0ELb0ELb0ELb1ELb1ELb1ELb0ELb0EEENS1_21CollectiveEpilogueFwdINS6_IJSA_SC_SB_EEES9_SE_SG_Li256ELb0ELb1ELb0ELb0EEENS1_29StaticPersistentTileSchedulerILb0EEEEEEEEEvNT_6ParamsE)
        /*00ec*/ 	.word	0x00000000


	//----- nvinfo : EIATTR_MIN_STACK_SIZE
	.align		4
.L_50:
        /*00f0*/ 	.byte	0x04, 0x12
        /*00f2*/ 	.short	(.L_52 - .L_51)
	.align		4
.L_51:
        /*00f4*/ 	.word	index@(_ZN7cutlass13device_kernelIN5flash11enable_sm90INS1_16FlashAttnFwdSm90INS1_25CollectiveMainloopFwdSm90ILi2EN4cute5tupleIJNS5_1CILi1EEES8_S8_EEENS6_IJNS7_ILi128EEENS7_ILi112EEENS7_ILi192EEEEEELi192ENS_6half_tEfNS_4arch4Sm90ELb0ELb0ELb0ELb0ELb0ELb0ELb0ELb1ELb1ELb1ELb0ELb0EEENS1_21CollectiveEpilogueFwdINS6_IJSA_SC_SB_EEES9_SE_SG_Li256ELb0ELb1ELb0ELb0EEENS1_29StaticPersistentTileSchedulerILb0EEEEEEEEEvNT_6ParamsE)
        /*00f8*/ 	.word	0x00000000


	//----- nvinfo : EIATTR_MIN_STACK_SIZE
	.align		4
.L_52:
        /*00fc*/ 	.byte	0x04, 0x12
        /*00fe*/ 	.short	(.L_54 - .L_53)
	.align		4
.L_53:
        /*0100*/ 	.word	index@(_ZN7cutlass13device_kernelIN5flash11enable_sm90INS1_16FlashAttnFwdSm90INS1_25CollectiveMainloopFwdSm90ILi2EN4cute5tupleIJNS5_1CILi2EEENS7_ILi1EEES9_EEENS6_IJNS7_ILi128EEENS7_ILi112EEENS7_ILi192EEEEEELi192ENS_6half_tEfNS_4arch4Sm90ELb0ELb0ELb0ELb0ELb0ELb0ELb0ELb1ELb1ELb1ELb0ELb0EEENS1_21CollectiveEpilogueFwdINS6_IJSB_SD_SC_EEESA_SF_SH_Li256ELb0ELb1ELb0ELb0EEENS1_29StaticPersistentTileSchedulerILb0EEEEEEEEEvNT_6ParamsE)
        /*0104*/ 	.word	0x00000000


	//----- nvinfo : EIATTR_MIN_STACK_SIZE
	.align		4
.L_54:
        /*0108*/ 	.byte	0x04, 0x12
        /*010a*/ 	.short	(.L_56 - .L_55)
	.align		4
.L_55:
        /*010c*/ 	.word	index@(_ZN7cutlass13device_kernelIN5flash11enable_sm90INS1_16FlashAttnFwdSm90INS1_25CollectiveMainloopFwdSm90ILi2EN4cute5tupleIJNS5_1CILi1EEES8_S8_EEENS6_IJNS7_ILi128EEENS7_ILi112EEENS7_ILi192EEEEEELi192ENS_6half_tEfNS_4arch4Sm90ELb0ELb0ELb0ELb1ELb0ELb0ELb0ELb1ELb1ELb1ELb0ELb0EEENS1_21CollectiveEpilogueFwdINS6_IJSA_SC_SB_EEES9_SE_SG_Li256ELb1ELb1ELb0ELb0EEENS1_36VarlenDynamicPersistentTileSchedulerILi128ELi112ELi256ELi128ELb0ELb1ELb1ELb0ELb1ELb1EEEEEEEEEvNT_6ParamsE)
        /*0110*/ 	.word	0x00000000


	//----- nvinfo : EIATTR_MIN_STACK_SIZE
	.align		4
.L_56:
        /*0114*/ 	.byte	0x04, 0x12
        /*0116*/ 	.short	(.L_58 - .L_57)
	.align		4
.L_57:
        /*0118*/ 	.word	index@(_ZN7cutlass13device_kernelIN5flash11enable_sm90INS1_16FlashAttnFwdSm90INS1_25CollectiveMainloopFwdSm90ILi2EN4cute5tupleIJNS5_1CILi1EEES8_S8_EEENS6_IJNS7_ILi128EEENS7_ILi112EEENS7_ILi192EEEEEELi192ENS_6half_tEfNS_4arch4Sm90ELb0ELb0ELb0ELb1ELb0ELb1ELb0ELb1ELb1ELb1ELb0ELb0EEENS1_21CollectiveEpilogueFwdINS6_IJSA_SC_SB_EEES9_SE_SG_Li256ELb1ELb1ELb0ELb0EEENS1_36VarlenDynamicPersistentTileSchedulerILi128ELi112ELi256ELi128ELb0ELb1ELb1ELb0ELb1ELb1EEEEEEEEEvNT_6ParamsE)
        /*011c*/ 	.word	0x00000000


	//----- nvinfo : EIATTR_MIN_STACK_SIZE
	.align		4
.L_58:
        /*0120*/ 	.byte	0x04, 0x12
        /*0122*/ 	.short	(.L_60 - .L_59)
	.align		4
.L_59:
        /*0124*/ 	.word	index@(_ZN7cutlass13device_kernelIN5flash11enable_sm90INS1_16FlashAttnFwdSm90INS1_25CollectiveMainloopFwdSm90ILi2EN4cute5tupleIJNS5_1CILi1EEES8_S8_EEENS6_IJNS7_ILi128EEENS7_ILi96EEENS7_ILi192EEEEEELi192ENS_6half_tEfNS_4arch4Sm90ELb0ELb1ELb0ELb0ELb0ELb0ELb0ELb1ELb1ELb1ELb0ELb0EEENS1_21CollectiveEpilogueFwdINS6_IJSA_SC_SB_EEES9_SE_SG_Li256ELb0ELb1ELb0ELb0EEENS1_30DynamicPersistentTileSchedulerILi256ELi128ELb0ELb1ELb1EEEEEEEEEvNT_6ParamsE)
        /*0128*/ 	.word	0x00000000


	//----- nvinfo : EIATTR_MIN_STACK_SIZE
	.align		4
.L_60:
        /*012c*/ 	.byte	0x04, 0x12
        /*012e*/ 	.short	(.L_62 - .L_61)
	.align		4
.L_61:
        /*0130*/ 	.word	index@(_ZN7cutlass13device_kernelIN5flash11enable_sm90INS1_16FlashAttnFwdSm90INS1_25CollectiveMainloopFwdSm90ILi2EN4cute5tupleIJNS5_1CILi1EEES8_S8_EEENS6_IJNS7_ILi128EEENS7_ILi96EEENS7_ILi192EEEEEELi192ENS_6half_tEfNS_4arch4Sm90ELb0ELb1ELb0ELb1ELb0ELb0ELb0ELb1ELb1ELb1ELb0ELb0EEENS1_21CollectiveEpilogueFwdINS6_IJSA_SC_SB_EEES9_SE_SG_Li256ELb1ELb1ELb0ELb0EEENS1_36VarlenDynamicPersistentTileSchedulerILi128ELi96ELi256ELi128ELb0ELb1ELb1ELb1ELb0ELb1EEEEEEEEEvNT_6ParamsE)
        /*0134*/ 	.word	0x00000000


	//----- nvinfo : EIATTR_MIN_STACK_SIZE
	.align		4
.L_62:
        /*0138*/ 	.byte	0x04, 0x12
        /*013a*/ 	.short	(.L_64 - .L_63)
	.align		4
.L_63:
        /*013c*/ 	.word	index@(_ZN7cutlass13device_kernelIN5flash11enable_sm90INS1_16FlashAttnFwdSm90INS1_25CollectiveMainloopFwdSm90ILi2EN4cute5tupleIJNS5_1CILi1EEES8_S8_EEENS6_IJNS7_ILi128EEENS7_ILi96EEENS7_ILi192EEEEEELi192ENS_6half_tEfNS_4arch4Sm90ELb0ELb1ELb0ELb1ELb0ELb1ELb0ELb1ELb1ELb1ELb0ELb0EEENS1_21CollectiveEpilogueFwdINS6_IJSA_SC_SB_EEES9_SE_SG_Li256ELb1ELb1ELb0ELb0EEENS1_36VarlenDynamicPersistentTileSchedulerILi128ELi96ELi256ELi128ELb0ELb1ELb1ELb1ELb0ELb1EEEEEEEEEvNT_6ParamsE)
        /*0140*/ 	.word	0x00000000


	//----- nvinfo : EIATTR_MIN_STACK_SIZE
	.align		4
.L_64:
        /*0144*/ 	.byte	0x04, 0x12
        /*0146*/ 	.short	(.L_66 - .L_65)
	.align		4
.L_65:
        /*0148*/ 	.word	index@(_ZN7cutlass13device_kernelIN5flash11enable_sm90INS1_16FlashAttnFwdSm90INS1_25CollectiveMainloopFwdSm90ILi2EN4cute5tupleIJNS5_1CILi1EEES8_S8_EEENS6_IJNS7_ILi128EEENS7_ILi112EEENS7_ILi192EEEEEELi192ENS_6half_tEfNS_4arch4Sm90ELb1ELb0ELb0ELb0ELb0ELb0ELb0ELb1ELb1ELb1ELb0ELb0EEENS1_21CollectiveEpilogueFwdINS6_IJSA_SC_SB_EEES9_SE_SG_Li256ELb0ELb1ELb0ELb0EEENS1_30DynamicPersistentTileSchedulerILi256ELi128ELb0ELb1ELb1EEEEEEEEEvNT_6ParamsE)
        /*014c*/ 	.word	0x00000000


	//----- nvinfo : EIATTR_MIN_STACK_SIZE
	.align		4
.L_66:
        /*0150*/ 	.byte	0x04, 0x12
        /*0152*/ 	.short	(.L_68 - .L_67)
	.align		4
.L_67:
        /*0154*/ 	.word	index@(_ZN7cutlass13device_kernelIN5flash11enable_sm90INS1_16FlashAttnFwdSm90INS1_25CollectiveMainloopFwdSm90ILi2EN4cute5tupleIJNS5_1CILi1EEES8_S8_EEENS6_IJNS7_ILi128EEENS7_ILi112EEENS7_ILi192EEEEEELi192ENS_6half_tEfNS_4arch4Sm90ELb1ELb0ELb0ELb1ELb0ELb0ELb0ELb1ELb1ELb1ELb0ELb0EEENS1_21CollectiveEpilogueFwdINS6_IJSA_SC_SB_EEES9_SE_SG_Li256ELb1ELb1ELb0ELb0EEENS1_36VarlenDynamicPersistentTileSchedulerILi128ELi112ELi256ELi128ELb0ELb1ELb1ELb1ELb1ELb1EEEEEEEEEvNT_6ParamsE)
        /*0158*/ 	.word	0x00000000


	//----- nvinfo : EIATTR_MIN_STACK_SIZE
	.align		4
.L_68:
        /*015c*/ 	.byte	0x04, 0x12
        /*015e*/ 	.short	(.L_70 - .L_69)
	.align		4
.L_69:
        /*0160*/ 	.word	index@(_ZN7cutlass13device_kernelIN5flash11enable_sm90INS1_16FlashAttnFwdSm90INS1_25CollectiveMainloopFwdSm90ILi2EN4cute5tupleIJNS5_1CILi1EEES8_S8_EEENS6_IJNS7_ILi128EEENS7_ILi112EEENS7_ILi192EEEEEELi192ENS_6half_tEfNS_4arch4Sm90ELb1ELb0ELb0ELb1ELb0ELb1ELb0ELb1ELb1ELb1ELb0ELb0EEENS1_21CollectiveEpilogueFwdINS6_IJSA_SC_SB_EEES9_SE_SG_Li256ELb1ELb1ELb0ELb0EEENS1_36VarlenDynamicPersistentTileSchedulerILi128ELi112ELi256ELi128ELb0ELb1ELb1ELb1ELb1ELb1EEEEEEEEEvNT_6ParamsE)
        /*0164*/ 	.word	0x00000000
.L_70:


//--------------------- .nv.compat                --------------------------
	.section	.nv.compat,"",@"SHT_CUDA_COMPAT_INFO"
	.align	4
        /*0000*/ 	.byte	0x02, 0x09, 0x01, 0x00, 0x02, 0x02, 0x01, 0x00, 0x02, 0x05, 0x05, 0x00, 0x03, 0x07, 0x01, 0x01
        /*0010*/ 	.byte	0x02, 0x03, 0x00, 0x00, 0x02, 0x06, 0x01, 0x00, 0x04, 0x0b, 0x08, 0x00, 0x00, 0x00, 0x00, 0x00
        /*0020*/ 	.byte	0x00, 0x00, 0x00, 0x00


//--------------------- .nv.info._ZN7cutlass13device_kernelIN5flash11enable_sm90INS1_16FlashAttnFwdSm90INS1_25CollectiveMainloopFwdSm90ILi2EN4cute5tupleIJNS5_1CILi1EEES8_S8_EEENS6_IJNS7_ILi128EEENS7_ILi112EEENS7_ILi192EEEEEELi192ENS_6half_tEfNS_4arch4Sm90ELb0ELb0ELb0ELb0ELb0ELb0ELb0ELb1ELb1ELb1ELb0ELb0EEENS1_21CollectiveEpilogueFwdINS6_IJSA_SC_SB_EEES9_SE_SG_Li256ELb0ELb1ELb0ELb0EEENS1_29StaticPersistentTileSchedulerILb0EEEEEEEEEvNT_6ParamsE --------------------------
	.section	.nv.info._ZN7cutlass13device_kernelIN5flash11enable_sm90INS1_16FlashAttnFwdSm90INS1_25CollectiveMainloopFwdSm90ILi2EN4cute5tupleIJNS5_1CILi1EEES8_S8_EEENS6_IJNS7_ILi128EEENS7_ILi112EEENS7_ILi192EEEEEELi192ENS_6half_tEfNS_4arch4Sm90ELb0ELb0ELb0ELb0ELb0ELb0ELb0ELb1ELb1ELb1ELb0ELb0EEENS1_21CollectiveEpilogueFwdINS6_IJSA_SC_SB_EEES9_SE_SG_Li256ELb0ELb1ELb0ELb0EEENS1_29StaticPersistentTileSchedulerILb0EEEEEEEEEvNT_6ParamsE,"",@"SHT_CUDA_INFO"
	.sectionflags	@""
	.align	4


	//----- nvinfo : EIATTR_CUDA_API_VERSION
	.align		4
        /*0000*/ 	.byte	0x04, 0x37
        /*0002*/ 	.short	(.L_72 - .L_71)
.L_71:
        /*0004*/ 	.word	0x00000082


	//----- nvinfo : EIATTR_KPARAM_INFO
	.align		4
.L_72:
        /*0008*/ 	.byte	0x04, 0x17
        /*000a*/ 	.short	(.L_74 - .L_73)
.L_73:
        /*000c*/ 	.word	0x00000000
        /*0010*/ 	.short	0x0000
        /*0012*/ 	.short	0x0000
        /*0014*/ 	.byte	0x00, 0xf0, 0x01, 0x28


	//----- nvinfo : EIATTR_SPARSE_MMA_MASK
	.align		4
.L_74:
        /*0018*/ 	.byte	0x03, 0x50
        /*001a*/ 	.short	0x0000


	//----- nvinfo : EIATTR_MAXREG_COUNT
	.align		4
        /*001c*/ 	.byte	0x03, 0x1b
        /*001e*/ 	.short	0x00a8


	//----- nvinfo : EIATTR_MERCURY_ISA_VERSION
	.align		4
        /*0020*/ 	.byte	0x03, 0x5f
        /*0022*/ 	.short	0x0101


	//----- nvinfo : EIATTR_VRC_CTA_INIT_COUNT
	.align		4
        /*0024*/ 	.byte	0x02, 0x4a
	.zero		1
	.zero		1


	//----- nvinfo : EIATTR_EXIT_INSTR_OFFSETS
	.align		4
        /*0028*/ 	.byte	0x04, 0x1c
        /*002a*/ 	.short	(.L_76 - .L_75)


	//   ....[0]....
.L_75:
        /*002c*/ 	.word	0x00000010


	//----- nvinfo : EIATTR_MAX_THREADS
	.align		4
.L_76:
        /*0030*/ 	.byte	0x04, 0x05
        /*0032*/ 	.short	(.L_78 - .L_77)
.L_77:
        /*0034*/ 	.word	0x00000180
        /*0038*/ 	.word	0x00000001
        /*003c*/ 	.word	0x00000001


	//----- nvinfo : EIATTR_CBANK_PARAM_SIZE
	.align		4
.L_78:
        /*0040*/ 	.byte	0x03, 0x19
        /*0042*/ 	.short	0x0a00


	//----- nvinfo : EIATTR_PARAM_CBANK
	.align		4
        /*0044*/ 	.byte	0x04, 0x0a
        /*0046*/ 	.short	(.L_80 - .L_79)
	.align		4
.L_79:
        /*0048*/ 	.word	index@(.nv.constant0._ZN7cutlass13device_kernelIN5flash11enable_sm90INS1_16FlashAttnFwdSm90INS1_25CollectiveMainloopFwdSm90ILi2EN4cute5tupleIJNS5_1CILi1EEES8_S8_EEENS6_IJNS7_ILi128EEENS7_ILi112EEENS7_ILi192EEEEEELi192ENS_6half_tEfNS_4arch4Sm90ELb0ELb0ELb0ELb0ELb0ELb0ELb0ELb1ELb1ELb1ELb0ELb0EEENS1_21CollectiveEpilogueFwdINS6_IJSA_SC_SB_EEES9_SE_SG_Li256ELb0ELb1ELb0ELb0EEENS1_29StaticPersistentTileSchedulerILb0EEEEEEEEEvNT_6ParamsE)
        /*004c*/ 	.short	0x0380
        /*004e*/ 	.short	0x0a00


	//----- nvinfo : EIATTR_SW_WAR
	.align		4
.L_80:
        /*0050*/ 	.byte	0x04, 0x36
        /*0052*/ 	.short	(.L_82 - .L_81)
.L_81:
        /*0054*/ 	.word	0x00000008
.L_82:


//--------------------- .nv.info._ZN7cutlass13device_kernelIN5flash11enable_sm90INS1_16FlashAttnFwdSm90INS1_25CollectiveMainloopFwdSm90ILi2EN4cute5tupleIJNS5_1CILi2EEENS7_ILi1EEES9_EEENS6_IJNS7_ILi128EEENS7_ILi112EEENS7_ILi192EEEEEELi192ENS_6half_tEfNS_4arch4Sm90ELb0ELb0ELb0ELb0ELb0ELb0ELb0ELb1ELb1ELb1ELb0ELb0EEENS1_21CollectiveEpilogueFwdINS6_IJSB_SD_SC_EEESA_SF_SH_Li256ELb0ELb1ELb0ELb0EEENS1_29StaticPersistentTileSchedulerILb0EEEEEEEEEvNT_6ParamsE --------------------------
	.section	.nv.info._ZN7cutlass13device_kernelIN5flash11enable_sm90INS1_16FlashAttnFwdSm90INS1_25CollectiveMainloopFwdSm90ILi2EN4cute5tupleIJNS5_1CILi2EEENS7_ILi1EEES9_EEENS6_IJNS7_ILi128EEENS7_ILi112EEENS7_ILi192EEEEEELi192ENS_6half_tEfNS_4arch4Sm90ELb0ELb0ELb0ELb0ELb0ELb0ELb0ELb1ELb1ELb1ELb0ELb0EEENS1_21CollectiveEpilogueFwdINS6_IJSB_SD_SC_EEESA_SF_SH_Li256ELb0ELb1ELb0ELb0EEENS1_29StaticPersistentTileSchedulerILb0EEEEEEEEEvNT_6ParamsE,"",@"SHT_CUDA_INFO"
	.sectionflags	@""
	.align	4


	//----- nvinfo : EIATTR_CUDA_API_VERSION
	.align		4
        /*0000*/ 	.byte	0x04, 0x37
        /*0002*/ 	.short	(.L_84 - .L_83)
.L_83:
        /*0004*/ 	.word	0x00000082


	//----- nvinfo : EIATTR_KPARAM_INFO
	.align		4
.L_84:
        /*0008*/ 	.byte	0x04, 0x17
        /*000a*/ 	.short	(.L_86 - .L_85)
.L_85:
        /*000c*/ 	.word	0x00000000
        /*0010*/ 	.short	0x0000
        /*0012*/ 	.short	0x0000
        /*0014*/ 	.byte	0x00, 0xf0, 0x01, 0x28


	//----- nvinfo : EIATTR_SPARSE_MMA_MASK
	.align		4
.L_86:
        /*0018*/ 	.byte	0x03, 0x50
        /*001a*/ 	.short	0x0000


	//----- nvinfo : EIATTR_MAXREG_COUNT
	.align		4
        /*001c*/ 	.byte	0x03, 0x1b
        /*001e*/ 	.short	0x00a8


	//----- nvinfo : EIATTR_MERCURY_ISA_VERSION
	.align		4
        /*0020*/ 	.byte	0x03, 0x5f
        /*0022*/ 	.short	0x0101


	//----- nvinfo : EIATTR_VRC_CTA_INIT_COUNT
	.align		4
        /*0024*/ 	.byte	0x02, 0x4a
	.zero		1
	.zero		1


	//----- nvinfo : EIATTR_EXIT_INSTR_OFFSETS
	.align		4
        /*0028*/ 	.byte	0x04, 0x1c
        /*002a*/ 	.short	(.L_88 - .L_87)


	//   ....[0]....
.L_87:
        /*002c*/ 	.word	0x00000010


	//----- nvinfo : EIATTR_MAX_THREADS
	.align		4
.L_88:
        /*0030*/ 	.byte	0x04, 0x05
        /*0032*/ 	.short	(.L_90 - .L_89)
.L_89:
        /*0034*/ 	.word	0x00000180
        /*0038*/ 	.word	0x00000001
        /*003c*/ 	.word	0x00000001


	//----- nvinfo : EIATTR_CBANK_PARAM_SIZE
	.align		4
.L_90:
        /*0040*/ 	.byte	0x03, 0x19
        /*0042*/ 	.short	0x0a00


	//----- nvinfo : EIATTR_PARAM_CBANK
	.align		4
        /*0044*/ 	.byte	0x04, 0x0a
        /*0046*/ 	.short	(.L_92 - .L_91)
	.align		4
.L_91:
        /*0048*/ 	.word	index@(.nv.constant0._ZN7cutlass13device_kernelIN5flash11enable_sm90INS1_16FlashAttnFwdSm90INS1_25CollectiveMainloopFwdSm90ILi2EN4cute5tupleIJNS5_1CILi2EEENS7_ILi1EEES9_EEENS6_IJNS7_ILi128EEENS7_ILi112EEENS7_ILi192EEEEEELi192ENS_6half_tEfNS_4arch4Sm90ELb0ELb0ELb0ELb0ELb0ELb0ELb0ELb1ELb1ELb1ELb0ELb0EEENS1_21CollectiveEpilogueFwdINS6_IJSB_SD_SC_EEESA_SF_SH_Li256ELb0ELb1ELb0ELb0EEENS1_29StaticPersistentTileSchedulerILb0EEEEEEEEEvNT_6ParamsE)
        /*004c*/ 	.short	0x0380
        /*004e*/ 	.short	0x0a00


	//----- nvinfo : EIATTR_SW_WAR
	.align		4
.L_92:
        /*0050*/ 	.byte	0x04, 0x36
        /*0052*/ 	.short	(.L_94 - .L_93)
.L_93:
        /*0054*/ 	.word	0x00000008
.L_94:


//--------------------- .nv.info._ZN7cutlass13device_kernelIN5flash11enable_sm90INS1_16FlashAttnFwdSm90INS1_25CollectiveMainloopFwdSm90ILi2EN4cute5tupleIJNS5_1CILi1EEES8_S8_EEENS6_IJNS7_ILi128EEENS7_ILi112EEENS7_ILi192EEEEEELi192ENS_6half_tEfNS_4arch4Sm90ELb0ELb0ELb0ELb1ELb0ELb0ELb0ELb1ELb1ELb1ELb0ELb0EEENS1_21CollectiveEpilogueFwdINS6_IJSA_SC_SB_EEES9_SE_SG_Li256ELb1ELb1ELb0ELb0EEENS1_36VarlenDynamicPersistentTileSchedulerILi128ELi112ELi256ELi128ELb0ELb1ELb1ELb0ELb1ELb1EEEEEEEEEvNT_6ParamsE --------------------------
	.section	.nv.info._ZN7cutlass13device_kernelIN5flash11enable_sm90INS1_16FlashAttnFwdSm90INS1_25CollectiveMainloopFwdSm90ILi2EN4cute5tupleIJNS5_1CILi1EEES8_S8_EEENS6_IJNS7_ILi128EEENS7_ILi112EEENS7_ILi192EEEEEELi192ENS_6half_tEfNS_4arch4Sm90ELb0ELb0ELb0ELb1ELb0ELb0ELb0ELb1ELb1ELb1ELb0ELb0EEENS1_21CollectiveEpilogueFwdINS6_IJSA_SC_SB_EEES9_SE_SG_Li256ELb1ELb1ELb0ELb0EEENS1_36VarlenDynamicPersistentTileSchedulerILi128ELi112ELi256ELi128ELb0ELb1ELb1ELb0ELb1ELb1EEEEEEEEEvNT_6ParamsE,"",@"SHT_CUDA_INFO"
	.sectionflags	@""
	.align	4


	//----- nvinfo : EIATTR_CUDA_API_VERSION
	.align		4
        /*0000*/ 	.byte	0x04, 0x37
        /*0002*/ 	.short	(.L_96 - .L_95)
.L_95:
        /*0004*/ 	.word	0x00000082


	//----- nvinfo : EIATTR_KPARAM_INFO
	.align		4
.L_96:
        /*0008*/ 	.byte	0x04, 0x17
        /*000a*/ 	.short	(.L_98 - .L_97)
.L_97:
        /*000c*/ 	.word	0x00000000
        /*0010*/ 	.short	0x0000
        /*0012*/ 	.short	0x0000
        /*0014*/ 	.byte	0x00, 0xf0, 0x01, 0x2a


	//----- nvinfo : EIATTR_SPARSE_MMA_MASK
	.align		4
.L_98:
        /*0018*/ 	.byte	0x03, 0x50
        /*001a*/ 	.short	0x0000


	//----- nvinfo : EIATTR_MAXREG_COUNT
	.align		4
        /*001c*/ 	.byte	0x03, 0x1b
        /*001e*/ 	.short	0x00a8


	//----- nvinfo : EIATTR_MERCURY_ISA_VERSION
	.align		4
        /*0020*/ 	.byte	0x03, 0x5f
        /*0022*/ 	.short	0x0101


	//----- nvinfo : EIATTR_VRC_CTA_INIT_COUNT
	.align		4
        /*0024*/ 	.byte	0x02, 0x4a
	.zero		1
	.zero		1


	//----- nvinfo : EIATTR_EXIT_INSTR_OFFSETS
	.align		4
        /*0028*/ 	.byte	0x04, 0x1c
        /*002a*/ 	.short	(.L_100 - .L_99)


	//   ....[0]....
.L_99:
        /*002c*/ 	.word	0x00000010


	//----- nvinfo : EIATTR_MAX_THREADS
	.align		4
.L_100:
        /*0030*/ 	.byte	0x04, 0x05
        /*0032*/ 	.short	(.L_102 - .L_101)
.L_101:
        /*0034*/ 	.word	0x00000180
        /*0038*/ 	.word	0x00000001
        /*003c*/ 	.word	0x00000001


	//----- nvinfo : EIATTR_CBANK_PARAM_SIZE
	.align		4
.L_102:
        /*0040*/ 	.byte	0x03, 0x19
        /*0042*/ 	.short	0x0a80


	//----- nvinfo : EIATTR_PARAM_CBANK
	.align		4
        /*0044*/ 	.byte	0x04, 0x0a
        /*0046*/ 	.short	(.L_104 - .L_103)
	.align		4
.L_103:
        /*0048*/ 	.word	index@(.nv.constant0._ZN7cutlass13device_kernelIN5flash11enable_sm90INS1_16FlashAttnFwdSm90INS1_25CollectiveMainloopFwdSm90ILi2EN4cute5tupleIJNS5_1CILi1EEES8_S8_EEENS6_IJNS7_ILi128EEENS7_ILi112EEENS7_ILi192EEEEEELi192ENS_6half_tEfNS_4arch4Sm90ELb0ELb0ELb0ELb1ELb0ELb0ELb0ELb1ELb1ELb1ELb0ELb0EEENS1_21CollectiveEpilogueFwdINS6_IJSA_SC_SB_EEES9_SE_SG_Li256ELb1ELb1ELb0ELb0EEENS1_36VarlenDynamicPersistentTileSchedulerILi128ELi112ELi256ELi128ELb0ELb1ELb1ELb0ELb1ELb1EEEEEEEEEvNT_6ParamsE)
        /*004c*/ 	.short	0x0380
        /*004e*/ 	.short	0x0a80


	//----- nvinfo : EIATTR_SW_WAR
	.align		4
.L_104:
        /*0050*/ 	.byte	0x04, 0x36
        /*0052*/ 	.short	(.L_106 - .L_105)
.L_105:
        /*0054*/ 	.word	0x00000008
.L_106:


//--------------------- .nv.info._ZN7cutlass13device_kernelIN5flash11enable_sm90INS1_16FlashAttnFwdSm90INS1_25CollectiveMainloopFwdSm90ILi2EN4cute5tupleIJNS5_1CILi1EEES8_S8_EEENS6_IJNS7_ILi128EEENS7_ILi112EEENS7_ILi192EEEEEELi192ENS_6half_tEfNS_4arch4Sm90ELb0ELb0ELb0ELb1ELb0ELb1ELb0ELb1ELb1ELb1ELb0ELb0EEENS1_21CollectiveEpilogueFwdINS6_IJSA_SC_SB_EEES9_SE_SG_Li256ELb1ELb1ELb0ELb0EEENS1_36VarlenDynamicPersistentTileSchedulerILi128ELi112ELi256ELi128ELb0ELb1ELb1ELb0ELb1ELb1EEEEEEEEEvNT_6ParamsE --------------------------
	.section	.nv.info._ZN7cutlass13device_kernelIN5flash11enable_sm90INS1_16FlashAttnFwdSm90INS1_25CollectiveMainloopFwdSm90ILi2EN4cute5tupleIJNS5_1CILi1EEES8_S8_EEENS6_IJNS7_ILi128EEENS7_ILi112EEENS7_ILi192EEEEEELi192ENS_6half_tEfNS_4arch4Sm90ELb0ELb0ELb0ELb1ELb0ELb1ELb0ELb1ELb1ELb1ELb0ELb0EEENS1_21CollectiveEpilogueFwdINS6_IJSA_SC_SB_EEES9_SE_SG_Li256ELb1ELb1ELb0ELb0EEENS1_36VarlenDynamicPersistentTileSchedulerILi128ELi112ELi256ELi128ELb0ELb1ELb1ELb0ELb1ELb1EEEEEEEEEvNT_6ParamsE,"",@"SHT_CUDA_INFO"
	.sectionflags	@""
	.align	4


	//----- nvinfo : EIATTR_CUDA_API_VERSION
	.align		4
        /*0000*/ 	.byte	0x04, 0x37
        /*0002*/ 	.short	(.L_108 - .L_107)
.L_107:
        /*0004*/ 	.word	0x00000082


	//----- nvinfo : EIATTR_KPARAM_INFO
	.align		4
.L_108:
        /*0008*/ 	.byte	0x04, 0x17
        /*000a*/ 	.short	(.L_110 - .L_109)
.L_109:
        /*000c*/ 	.word	0x00000000
        /*0010*/ 	.short	0x0000
        /*0012*/ 	.short	0x0000
        /*0014*/ 	.byte	0x00, 0xf0, 0x01, 0x2a


	//----- nvinfo : EIATTR_SPARSE_MMA_MASK
	.align		4
.L_110:
        /*0018*/ 	.byte	0x03, 0x50
        /*001a*/ 	.short	0x0000


	//----- nvinfo : EIATTR_MAXREG_COUNT
	.align		4
        /*001c*/ 	.byte	0x03, 0x1b
        /*001e*/ 	.short	0x00a8


	//----- nvinfo : EIATTR_MERCURY_ISA_VERSION
	.align		4
        /*0020*/ 	.byte	0x03, 0x5f
        /*0022*/ 	.short	0x0101


	//----- nvinfo : EIATTR_VRC_CTA_INIT_COUNT
	.align		4
        /*0024*/ 	.byte	0x02, 0x4a
	.zero		1
	.zero		1


	//----- nvinfo : EIATTR_EXIT_INSTR_OFFSETS
	.align		4
        /*0028*/ 	.byte	0x04, 0x1c
        /*002a*/ 	.short	(.L_112 - .L_111)


	//   ....[0]....
.L_111:
        /*002c*/ 	.word	0x00000010


	//----- nvinfo : EIATTR_MAX_THREADS
	.align		4
.L_112:
        /*0030*/ 	.byte	0x04, 0x05
        /*0032*/ 	.short	(.L_114 - .L_113)
.L_113:
        /*0034*/ 	.word	0x00000180
        /*0038*/ 	.word	0x00000001
        /*003c*/ 	.word	0x00000001


	//----- nvinfo : EIATTR_CBANK_PARAM_SIZE
	.align		4
.L_114:
        /*0040*/ 	.byte	0x03, 0x19
        /*0042*/ 	.short	0x0a80


	//----- nvinfo : EIATTR_PARAM_CBANK
	.align		4
        /*0044*/ 	.byte	0x04, 0x0a
        /*0046*/ 	.short	(.L_116 - .L_115)
	.align		4
.L_115:
        /*0048*/ 	.word	index@(.nv.constant0._ZN7cutlass13device_kernelIN5flash11enable_sm90INS1_16FlashAttnFwdSm90INS1_25CollectiveMainloopFwdSm90ILi2EN4cute5tupleIJNS5_1CILi1EEES8_S8_EEENS6_IJNS7_ILi128EEENS7_ILi112EEENS7_ILi192EEEEEELi192ENS_6half_tEfNS_4arch4Sm90ELb0ELb0ELb0ELb1ELb0ELb1ELb0ELb1ELb1ELb1ELb0ELb0EEENS1_21CollectiveEpilogueFwdINS6_IJSA_SC_SB_EEES9_SE_SG_Li256ELb1ELb1ELb0ELb0EEENS1_36VarlenDynamicPersistentTileSchedulerILi128ELi112ELi256ELi128ELb0ELb1ELb1ELb0ELb1ELb1EEEEEEEEEvNT_6ParamsE)
        /*004c*/ 	.short	0x0380
        /*004e*/ 	.short	0x0a80


	//----- nvinfo : EIATTR_SW_WAR
	.align		4
.L_116:
        /*0050*/ 	.byte	0x04, 0x36
        /*0052*/ 	.short	(.L_118 - .L_117)
.L_117:
        /*0054*/ 	.word	0x00000008
.L_118:


//--------------------- .nv.info._ZN7cutlass13device_kernelIN5flash11enable_sm90INS1_16FlashAttnFwdSm90INS1_25CollectiveMainloopFwdSm90ILi2EN4cute5tupleIJNS5_1CILi1EEES8_S8_EEENS6_IJNS7_ILi128EEENS7_ILi96EEENS7_ILi192EEEEEELi192ENS_6half_tEfNS_4arch4Sm90ELb0ELb1ELb0ELb0ELb0ELb0ELb0ELb1ELb1ELb1ELb0ELb0EEENS1_21CollectiveEpilogueFwdINS6_IJSA_SC_SB_EEES9_SE_SG_Li256ELb0ELb1ELb0ELb0EEENS1_30DynamicPersistentTileSchedulerILi256ELi128ELb0ELb1ELb1EEEEEEEEEvNT_6ParamsE --------------------------
	.section	.nv.info._ZN7cutlass13device_kernelIN5flash11enable_sm90INS1_16FlashAttnFwdSm90INS1_25CollectiveMainloopFwdSm90ILi2EN4cute5tupleIJNS5_1CILi1EEES8_S8_EEENS6_IJNS7_ILi128EEENS7_ILi96EEENS7_ILi192EEEEEELi192ENS_6half_tEfNS_4arch4Sm90ELb0ELb1ELb0ELb0ELb0ELb0ELb0ELb1ELb1ELb1ELb0ELb0EEENS1_21CollectiveEpilogueFwdINS6_IJSA_SC_SB_EEES9_SE_SG_Li256ELb0ELb1ELb0ELb0EEENS1_30DynamicPersistentTileSchedulerILi256ELi128ELb0ELb1ELb1EEEEEEEEEvNT_6ParamsE,"",@"SHT_CUDA_INFO"
	.sectionflags	@""
	.align	4


	//----- nvinfo : EIATTR_CUDA_API_VERSION
	.align		4
        /*0000*/ 	.byte	0x04, 0x37
        /*0002*/ 	.short	(.L_120 - .L_119)
.L_119:
        /*0004*/ 	.word	0x00000082


	//----- nvinfo : EIATTR_KPARAM_INFO
	.align		4
.L_120:
        /*0008*/ 	.byte	0x04, 0x17
        /*000a*/ 	.short	(.L_122 - .L_121)
.L_121:
        /*000c*/ 	.word	0x00000000
        /*0010*/ 	.short	0x0000
        /*0012*/ 	.short	0x0000
        /*0014*/ 	.byte	0x00, 0xf0, 0x01, 0x2a


	//----- nvinfo : EIATTR_SPARSE_MMA_MASK
	.align		4
.L_122:
        /*0018*/ 	.byte	0x03, 0x50
        /*001a*/ 	.short	0x0000


	//----- nvinfo : EIATTR_MAXREG_COUNT
	.align		4
        /*001c*/ 	.byte	0x03, 0x1b
        /*001e*/ 	.short	0x00a8


	//----- nvinfo : EIATTR_MERCURY_ISA_VERSION
	.align		4
        /*0020*/ 	.byte	0x03, 0x5f
        /*0022*/ 	.short	0x0101


	//----- nvinfo : EIATTR_VRC_CTA_INIT_COUNT
	.align		4
        /*0024*/ 	.byte	0x02, 0x4a
	.zero		1
	.zero		1


	//----- nvinfo : EIATTR_EXIT_INSTR_OFFSETS
	.align		4
        /*0028*/ 	.byte	0x04, 0x1c
        /*002a*/ 	.short	(.L_124 - .L_123)


	//   ....[0]....
.L_123:
        /*002c*/ 	.word	0x00000010


	//----- nvinfo : EIATTR_MAX_THREADS
	.align		4
.L_124:
        /*0030*/ 	.byte	0x04, 0x05
        /*0032*/ 	.short	(.L_126 - .L_125)
.L_125:
        /*0034*/ 	.word	0x00000180
        /*0038*/ 	.word	0x00000001
        /*003c*/ 	.word	0x00000001


	//----- nvinfo : EIATTR_CBANK_PARAM_SIZE
	.align		4
.L_126:
        /*0040*/ 	.byte	0x03, 0x19
        /*0042*/ 	.short	0x0a80


	//----- nvinfo : EIATTR_PARAM_CBANK
	.align		4
        /*0044*/ 	.byte	0x04, 0x0a
        /*0046*/ 	.short	(.L_128 - .L_127)
	.align		4
.L_127:
        /*0048*/ 	.word	index@(.nv.constant0._ZN7cutlass13device_kernelIN5flash11enable_sm90INS1_16FlashAttnFwdSm90INS1_25CollectiveMainloopFwdSm90ILi2EN4cute5tupleIJNS5_1CILi1EEES8_S8_EEENS6_IJNS7_ILi128EEENS7_ILi96EEENS7_ILi192EEEEEELi192ENS_6half_tEfNS_4arch4Sm90ELb0ELb1ELb0ELb0ELb0ELb0ELb0ELb1ELb1ELb1ELb0ELb0EEENS1_21CollectiveEpilogueFwdINS6_IJSA_SC_SB_EEES9_SE_SG_Li256ELb0ELb1ELb0ELb0EEENS1_30DynamicPersistentTileSchedulerILi256ELi128ELb0ELb1ELb1EEEEEEEEEvNT_6ParamsE)
        /*004c*/ 	.short	0x0380
        /*004e*/ 	.short	0x0a80


	//----- nvinfo : EIATTR_SW_WAR
	.align		4
.L_128:
        /*0050*/ 	.byte	0x04, 0x36
        /*0052*/ 	.short	(.L_130 - .L_129)
.L_129:
        /*0054*/ 	.word	0x00000008
.L_130:


//--------------------- .nv.info._ZN7cutlass13device_kernelIN5flash11enable_sm90INS1_16FlashAttnFwdSm90INS1_25CollectiveMainloopFwdSm90ILi2EN4cute5tupleIJNS5_1CILi1EEES8_S8_EEENS6_IJNS7_ILi128EEENS7_ILi96EEENS7_ILi192EEEEEELi192ENS_6half_tEfNS_4arch4Sm90ELb0ELb1ELb0ELb1ELb0ELb0ELb0ELb1ELb1ELb1ELb0ELb0EEENS1_21CollectiveEpilogueFwdINS6_IJSA_SC_SB_EEES9_SE_SG_Li256ELb1ELb1ELb0ELb0EEENS1_36VarlenDynamicPersistentTileSchedulerILi128ELi96ELi256ELi128ELb0ELb1ELb1ELb1ELb0ELb1EEEEEEEEEvNT_6ParamsE --------------------------
	.section	.nv.info._ZN7cutlass13device_kernelIN5flash11enable_sm90INS1_16FlashAttnFwdSm90INS1_25CollectiveMainloopFwdSm90ILi2EN4cute5tupleIJNS5_1CILi1EEES8_S8_EEENS6_IJNS7_ILi128EEENS7_ILi96EEENS7_ILi192EEEEEELi192ENS_6half_tEfNS_4arch4Sm90ELb0ELb1ELb0ELb1ELb0ELb0ELb0ELb1ELb1ELb1ELb0ELb0EEENS1_21CollectiveEpilogueFwdINS6_IJSA_SC_SB_EEES9_SE_SG_Li256ELb1ELb1ELb0ELb0EEENS1_36VarlenDynamicPersistentTileSchedulerILi128ELi96ELi256ELi128ELb0ELb1ELb1ELb1ELb0ELb1EEEEEEEEEvNT_6ParamsE,"",@"SHT_CUDA_INFO"
	.sectionflags	@""
	.align	4


	//----- nvinfo : EIATTR_CUDA_API_VERSION
	.align		4
        /*0000*/ 	.byte	0x04, 0x37
        /*0002*/ 	.short	(.L_132 - .L_131)
.L_131:
        /*0004*/ 	.word	0x00000082


	//----- nvinfo : EIATTR_KPARAM_INFO
	.align		4
.L_132:
        /*0008*/ 	.byte	0x04, 0x17
        /*000a*/ 	.short	(.L_134 - .L_133)
.L_133:
        /*000c*/ 	.word	0x00000000
        /*0010*/ 	.short	0x0000
        /*0012*/ 	.short	0x0000
        /*0014*/ 	.byte	0x00, 0xf0, 0x01, 0x2a


	//----- nvinfo : EIATTR_SPARSE_MMA_MASK
	.align		4
.L_134:
        /*0018*/ 	.byte	0x03, 0x50
        /*001a*/ 	.short	0x0000


	//----- nvinfo : EIATTR_MAXREG_COUNT
	.align		4
        /*001c*/ 	.byte	0x03, 0x1b
        /*001e*/ 	.short	0x00a8


	//----- nvinfo : EIATTR_MERCURY_ISA_VERSION
	.align		4
        /*0020*/ 	.byte	0x03, 0x5f
        /*0022*/ 	.short	0x0101


	//----- nvinfo : EIATTR_VRC_CTA_INIT_COUNT
	.align		4
        /*0024*/ 	.byte	0x02, 0x4a
	.zero		1
	.zero		1


	//----- nvinfo : EIATTR_EXIT_INSTR_OFFSETS
	.align		4
        /*0028*/ 	.byte	0x04, 0x1c
        /*002a*/ 	.short	(.L_136 - .L_135)


	//   ....[0]....
.L_135:
        /*002c*/ 	.word	0x00000010


	//----- nvinfo : EIATTR_MAX_THREADS
	.align		4
.L_136:
        /*0030*/ 	.byte	0x04, 0x05
        /*0032*/ 	.short	(.L_138 - .L_137)
.L_137:
        /*0034*/ 	.word	0x00000180
        /*0038*/ 	.word	0x00000001
        /*003c*/ 	.word	0x00000001


	//----- nvinfo : EIATTR_CBANK_PARAM_SIZE
	.align		4
.L_138:
        /*0040*/ 	.byte	0x03, 0x19
        /*0042*/ 	.short	0x0a80


	//----- nvinfo : EIATTR_PARAM_CBANK
	.align		4
        /*0044*/ 	.byte	0x04, 0x0a
        /*0046*/ 	.short	(.L_140 - .L_139)
	.align		4
.L_139:
        /*0048*/ 	.word	index@(.nv.constant0._ZN7cutlass13device_kernelIN5flash11enable_sm90INS1_16FlashAttnFwdSm90INS1_25CollectiveMainloopFwdSm90ILi2EN4cute5tupleIJNS5_1CILi1EEES8_S8_EEENS6_IJNS7_ILi128EEENS7_ILi96EEENS7_ILi192EEEEEELi192ENS_6half_tEfNS_4arch4Sm90ELb0ELb1ELb0ELb1ELb0ELb0ELb0ELb1ELb1ELb1ELb0ELb0EEENS1_21CollectiveEpilogueFwdINS6_IJSA_SC_SB_EEES9_SE_SG_Li256ELb1ELb1ELb0ELb0EEENS1_36VarlenDynamicPersistentTileSchedulerILi128ELi96ELi256ELi128ELb0ELb1ELb1ELb1ELb0ELb1EEEEEEEEEvNT_6ParamsE)
        /*004c*/ 	.short	0x0380
        /*004e*/ 	.short	0x0a80


	//----- nvinfo : EIATTR_SW_WAR
	.align		4
.L_140:
        /*0050*/ 	.byte	0x04, 0x36
        /*0052*/ 	.short	(.L_142 - .L_141)
.L_141:
        /*0054*/ 	.word	0x00000008
.L_142:


//--------------------- .nv.info._ZN7cutlass13device_kernelIN5flash11enable_sm90INS1_16FlashAttnFwdSm90INS1_25CollectiveMainloopFwdSm90ILi2EN4cute5tupleIJNS5_1CILi1EEES8_S8_EEENS6_IJNS7_ILi128EEENS7_ILi96EEENS7_ILi192EEEEEELi192ENS_6half_tEfNS_4arch4Sm90ELb0ELb1ELb0ELb1ELb0ELb1ELb0ELb1ELb1ELb1ELb0ELb0EEENS1_21CollectiveEpilogueFwdINS6_IJSA_SC_SB_EEES9_SE_SG_Li256ELb1ELb1ELb0ELb0EEENS1_36VarlenDynamicPersistentTileSchedulerILi128ELi96ELi256ELi128ELb0ELb1ELb1ELb1ELb0ELb1EEEEEEEEEvNT_6ParamsE --------------------------
	.section	.nv.info._ZN7cutlass13device_kernelIN5flash11enable_sm90INS1_16FlashAttnFwdSm90INS1_25CollectiveMainloopFwdSm90ILi2EN4cute5tupleIJNS5_1CILi1EEES8_S8_EEENS6_IJNS7_ILi128EEENS7_ILi96EEENS7_ILi192EEEEEELi192ENS_6half_tEfNS_4arch4Sm90ELb0ELb1ELb0ELb1ELb0ELb1ELb0ELb1ELb1ELb1ELb0ELb0EEENS1_21CollectiveEpilogueFwdINS6_IJSA_SC_SB_EEES9_SE_SG_Li256ELb1ELb1ELb0ELb0EEENS1_36VarlenDynamicPersistentTileSchedulerILi128ELi96ELi256ELi128ELb0ELb1ELb1ELb1ELb0ELb1EEEEEEEEEvNT_6ParamsE,"",@"SHT_CUDA_INFO"
	.sectionflags	@""
	.align	4


	//----- nvinfo : EIATTR_CUDA_API_VERSION
	.align		4
        /*0000*/ 	.byte	0x04, 0x37
        /*0002*/ 	.short	(.L_144 - .L_143)
.L_143:
        /*0004*/ 	.word	0x00000082


	//----- nvinfo : EIATTR_KPARAM_INFO
	.align		4
.L_144:
        /*0008*/ 	.byte	0x04, 0x17
        /*000a*/ 	.short	(.L_146 - .L_145)
.L_145:
        /*000c*/ 	.word	0x00000000
        /*0010*/ 	.short	0x0000
        /*0012*/ 	.short	0x0000
        /*0014*/ 	.byte	0x00, 0xf0, 0x01, 0x2a


	//----- nvinfo : EIATTR_SPARSE_MMA_MASK
	.align		4
.L_146:
        /*0018*/ 	.byte	0x03, 0x50
        /*001a*/ 	.short	0x0000


	//----- nvinfo : EIATTR_MAXREG_COUNT
	.align		4
        /*001c*/ 	.byte	0x03, 0x1b
        /*001e*/ 	.short	0x00a8


	//----- nvinfo : EIATTR_MERCURY_ISA_VERSION
	.align		4
        /*0020*/ 	.byte	0x03, 0x5f
        /*0022*/ 	.short	0x0101


	//----- nvinfo : EIATTR_VRC_CTA_INIT_COUNT
	.align		4
        /*0024*/ 	.byte	0x02, 0x4a
	.zero		1
	.zero		1


	//----- nvinfo : EIATTR_EXIT_INSTR_OFFSETS
	.align		4
        /*0028*/ 	.byte	0x04, 0x1c
        /*002a*/ 	.short	(.L_148 - .L_147)


	//   ....[0]....
.L_147:
        /*002c*/ 	.word	0x00000010


	//----- nvinfo : EIATTR_MAX_THREADS
	.align		4
.L_148:
        /*0030*/ 	.byte	0x04, 0x05
        /*0032*/ 	.short	(.L_150 - .L_149)
.L_149:
        /*0034*/ 	.word	0x00000180
        /*0038*/ 	.word	0x00000001
        /*003c*/ 	.word	0x00000001


	//----- nvinfo : EIATTR_CBANK_PARAM_SIZE
	.align		4
.L_150:
        /*0040*/ 	.byte	0x03, 0x19
        /*0042*/ 	.short	0x0a80


	//----- nvinfo : EIATTR_PARAM_CBANK
	.align		4
        /*0044*/ 	.byte	0x04, 0x0a
        /*0046*/ 	.short	(.L_152 - .L_151)
	.align		4
.L_151:
        /*0048*/ 	.word	index@(.nv.constant0._ZN7cutlass13device_kernelIN5flash11enable_sm90INS1_16FlashAttnFwdSm90INS1_25CollectiveMainloopFwdSm90ILi2EN4cute5tupleIJNS5_1CILi1EEES8_S8_EEENS6_IJNS7_ILi128EEENS7_ILi96EEENS7_ILi192EEEEEELi192ENS_6half_tEfNS_4arch4Sm90ELb0ELb1ELb0ELb1ELb0ELb1ELb0ELb1ELb1ELb1ELb0ELb0EEENS1_21CollectiveEpilogueFwdINS6_IJSA_SC_SB_EEES9_SE_SG_Li256ELb1ELb1ELb0ELb0EEENS1_36VarlenDynamicPersistentTileSchedulerILi128ELi96ELi256ELi128ELb0ELb1ELb1ELb1ELb0ELb1EEEEEEEEEvNT_6ParamsE)
        /*004c*/ 	.short	0x0380
        /*004e*/ 	.short	0x0a80


	//----- nvinfo : EIATTR_SW_WAR
	.align		4
.L_152:
        /*0050*/ 	.byte	0x04, 0x36
        /*0052*/ 	.short	(.L_154 - .L_153)
.L_153:
        /*0054*/ 	.word	0x00000008
.L_154:


//--------------------- .nv.info._ZN7cutlass13device_kernelIN5flash11enable_sm90INS1_16FlashAttnFwdSm90INS1_25CollectiveMainloopFwdSm90ILi2EN4cute5tupleIJNS5_1CILi1EEES8_S8_EEENS6_IJNS7_ILi128EEENS7_ILi112EEENS7_ILi192EEEEEELi192ENS_6half_tEfNS_4arch4Sm90ELb1ELb0ELb0ELb0ELb0ELb0ELb0ELb1ELb1ELb1ELb0ELb0EEENS1_21CollectiveEpilogueFwdINS6_IJSA_SC_SB_EEES9_SE_SG_Li256ELb0ELb1ELb0ELb0EEENS1_30DynamicPersistentTileSchedulerILi256ELi128ELb0ELb1ELb1EEEEEEEEEvNT_6ParamsE --------------------------
	.section	.nv.info._ZN7cutlass13device_kernelIN5flash11enable_sm90INS1_16FlashAttnFwdSm90INS1_25CollectiveMainloopFwdSm90ILi2EN4cute5tupleIJNS5_1CILi1EEES8_S8_EEENS6_IJNS7_ILi128EEENS7_ILi112EEENS7_ILi192EEEEEELi192ENS_6half_tEfNS_4arch4Sm90ELb1ELb0ELb0ELb0ELb0ELb0ELb0ELb1ELb1ELb1ELb0ELb0EEENS1_21CollectiveEpilogueFwdINS6_IJSA_SC_SB_EEES9_SE_SG_Li256ELb0ELb1ELb0ELb0EEENS1_30DynamicPersistentTileSchedulerILi256ELi128ELb0ELb1ELb1EEEEEEEEEvNT_6ParamsE,"",@"SHT_CUDA_INFO"
	.sectionflags	@""
	.align	4


	//----- nvinfo : EIATTR_CUDA_API_VERSION
	.align		4
        /*0000*/ 	.byte	0x04, 0x37
        /*0002*/ 	.short	(.L_156 - .L_155)
.L_155:
        /*0004*/ 	.word	0x00000082


	//----- nvinfo : EIATTR_KPARAM_INFO
	.align		4
.L_156:
        /*0008*/ 	.byte	0x04, 0x17
        /*000a*/ 	.short	(.L_158 - .L_157)
.L_157:
        /*000c*/ 	.word	0x00000000
        /*0010*/ 	.short	0x0000
        /*0012*/ 	.short	0x0000
        /*0014*/ 	.byte	0x00, 0xf0, 0x01, 0x2a


	//----- nvinfo : EIATTR_SPARSE_MMA_MASK
	.align		4
.L_158:
        /*0018*/ 	.byte	0x03, 0x50
        /*001a*/ 	.short	0x0000


	//----- nvinfo : EIATTR_MAXREG_COUNT
	.align		4
        /*001c*/ 	.byte	0x03, 0x1b
        /*001e*/ 	.short	0x00a8


	//----- nvinfo : EIATTR_MERCURY_ISA_VERSION
	.align		4
        /*0020*/ 	.byte	0x03, 0x5f
        /*0022*/ 	.short	0x0101


	//----- nvinfo : EIATTR_VRC_CTA_INIT_COUNT
	.align		4
        /*0024*/ 	.byte	0x02, 0x4a
	.zero		1
	.zero		1


	//----- nvinfo : EIATTR_EXIT_INSTR_OFFSETS
	.align		4
        /*0028*/ 	.byte	0x04, 0x1c
        /*002a*/ 	.short	(.L_160 - .L_159)


	//   ....[0]....
.L_159:
        /*002c*/ 	.word	0x00000010


	//----- nvinfo : EIATTR_MAX_THREADS
	.align		4
.L_160:
        /*0030*/ 	.byte	0x04, 0x05
        /*0032*/ 	.short	(.L_162 - .L_161)
.L_161:
        /*0034*/ 	.word	0x00000180
        /*0038*/ 	.word	0x00000001
        /*003c*/ 	.word	0x00000001


	//----- nvinfo : EIATTR_CBANK_PARAM_SIZE
	.align		4
.L_162:
        /*0040*/ 	.byte	0x03, 0x19
        /*0042*/ 	.short	0x0a80


	//----- nvinfo : EIATTR_PARAM_CBANK
	.align		4
        /*0044*/ 	.byte	0x04, 0x0a
        /*0046*/ 	.short	(.L_164 - .L_163)
	.align		4
.L_163:
        /*0048*/ 	.word	index@(.nv.constant0._ZN7cutlass13device_kernelIN5flash11enable_sm90INS1_16FlashAttnFwdSm90INS1_25CollectiveMainloopFwdSm90ILi2EN4cute5tupleIJNS5_1CILi1EEES8_S8_EEENS6_IJNS7_ILi128EEENS7_ILi112EEENS7_ILi192EEEEEELi192ENS_6half_tEfNS_4arch4Sm90ELb1ELb0ELb0ELb0ELb0ELb0ELb0ELb1ELb1ELb1ELb0ELb0EEENS1_21CollectiveEpilogueFwdINS6_IJSA_SC_SB_EEES9_SE_SG_Li256ELb0ELb1ELb0ELb0EEENS1_30DynamicPersistentTileSchedulerILi256ELi128ELb0ELb1ELb1EEEEEEEEEvNT_6ParamsE)
        /*004c*/ 	.short	0x0380
        /*004e*/ 	.short	0x0a80


	//----- nvinfo : EIATTR_SW_WAR
	.align		4
.L_164:
        /*0050*/ 	.byte	0x04, 0x36
        /*0052*/ 	.short	(.L_166 - .L_165)
.L_165:
        /*0054*/ 	.word	0x00000008
.L_166:


//--------------------- .nv.info._ZN7cutlass13device_kernelIN5flash11enable_sm90INS1_16FlashAttnFwdSm90INS1_25CollectiveMainloopFwdSm90ILi2EN4cute5tupleIJNS5_1CILi1EEES8_S8_EEENS6_IJNS7_ILi128EEENS7_ILi112EEENS7_ILi192EEEEEELi192ENS_6half_tEfNS_4arch4Sm90ELb1ELb0ELb0ELb1ELb0ELb0ELb0ELb1ELb1ELb1ELb0ELb0EEENS1_21CollectiveEpilogueFwdINS6_IJSA_SC_SB_EEES9_SE_SG_Li256ELb1ELb1ELb0ELb0EEENS1_36VarlenDynamicPersistentTileSchedulerILi128ELi112ELi256ELi128ELb0ELb1ELb1ELb1ELb1ELb1EEEEEEEEEvNT_6ParamsE --------------------------
	.section	.nv.info._ZN7cutlass13device_kernelIN5flash11enable_sm90INS1_16FlashAttnFwdSm90INS1_25CollectiveMainloopFwdSm90ILi2EN4cute5tupleIJNS5_1CILi1EEES8_S8_EEENS6_IJNS7_ILi128EEENS7_ILi112EEENS7_ILi192EEEEEELi192ENS_6half_tEfNS_4arch4Sm90ELb1ELb0ELb0ELb1ELb0ELb0ELb0ELb1ELb1ELb1ELb0ELb0EEENS1_21CollectiveEpilogueFwdINS6_IJSA_SC_SB_EEES9_SE_SG_Li256ELb1ELb1ELb0ELb0EEENS1_36VarlenDynamicPersistentTileSchedulerILi128ELi112ELi256ELi128ELb0ELb1ELb1ELb1ELb1ELb1EEEEEEEEEvNT_6ParamsE,"",@"SHT_CUDA_INFO"
	.sectionflags	@""
	.align	4


	//----- nvinfo : EIATTR_CUDA_API_VERSION
	.align		4
        /*0000*/ 	.byte	0x04, 0x37
        /*0002*/ 	.short	(.L_168 - .L_167)
.L_167:
        /*0004*/ 	.word	0x00000082


	//----- nvinfo : EIATTR_KPARAM_INFO
	.align		4
.L_168:
        /*0008*/ 	.byte	0x04, 0x17
        /*000a*/ 	.short	(.L_170 - .L_169)
.L_169:
        /*000c*/ 	.word	0x00000000
        /*0010*/ 	.short	0x0000
        /*0012*/ 	.short	0x0000
        /*0014*/ 	.byte	0x00, 0xf0, 0x01, 0x2a


	//----- nvinfo : EIATTR_SPARSE_MMA_MASK
	.align		4
.L_170:
        /*0018*/ 	.byte	0x03, 0x50
        /*001a*/ 	.short	0x0000


	//----- nvinfo : EIATTR_MAXREG_COUNT
	.align		4
        /*001c*/ 	.byte	0x03, 0x1b
        /*001e*/ 	.short	0x00a8


	//----- nvinfo : EIATTR_MERCURY_ISA_VERSION
	.align		4
        /*0020*/ 	.byte	0x03, 0x5f
        /*0022*/ 	.short	0x0101


	//----- nvinfo : EIATTR_VRC_CTA_INIT_COUNT
	.align		4
        /*0024*/ 	.byte	0x02, 0x4a
	.zero		1
	.zero		1


	//----- nvinfo : EIATTR_EXIT_INSTR_OFFSETS
	.align		4
        /*0028*/ 	.byte	0x04, 0x1c
        /*002a*/ 	.short	(.L_172 - .L_171)


	//   ....[0]....
.L_171:
        /*002c*/ 	.word	0x00000010


	//----- nvinfo : EIATTR_MAX_THREADS
	.align		4
.L_172:
        /*0030*/ 	.byte	0x04, 0x05
        /*0032*/ 	.short	(.L_174 - .L_173)
.L_173:
        /*0034*/ 	.word	0x00000180
        /*0038*/ 	.word	0x00000001
        /*003c*/ 	.word	0x00000001


	//----- nvinfo : EIATTR_CBANK_PARAM_SIZE
	.align		4
.L_174:
        /*0040*/ 	.byte	0x03, 0x19
        /*0042*/ 	.short	0x0a80


	//----- nvinfo : EIATTR_PARAM_CBANK
	.align		4
        /*0044*/ 	.byte	0x04, 0x0a
        /*0046*/ 	.short	(.L_176 - .L_175)
	.align		4
.L_175:
        /*0048*/ 	.word	index@(.nv.constant0._ZN7cutlass13device_kernelIN5flash11enable_sm90INS1_16FlashAttnFwdSm90INS1_25CollectiveMainloopFwdSm90ILi2EN4cute5tupleIJNS5_1CILi1EEES8_S8_EEENS6_IJNS7_ILi128EEENS7_ILi112EEENS7_ILi192EEEEEELi192ENS_6half_tEfNS_4arch4Sm90ELb1ELb0ELb0ELb1ELb0ELb0ELb0ELb1ELb1ELb1ELb0ELb0EEENS1_21CollectiveEpilogueFwdINS6_IJSA_SC_SB_EEES9_SE_SG_Li256ELb1ELb1ELb0ELb0EEENS1_36VarlenDynamicPersistentTileSchedulerILi128ELi112ELi256ELi128ELb0ELb1ELb1ELb1ELb1ELb1EEEEEEEEEvNT_6ParamsE)
        /*004c*/ 	.short	0x0380
        /*004e*/ 	.short	0x0a80


	//----- nvinfo : EIATTR_SW_WAR
	.align		4
.L_176:
        /*0050*/ 	.byte	0x04, 0x36
        /*0052*/ 	.short	(.L_178 - .L_177)
.L_177:
        /*0054*/ 	.word	0x00000008
.L_178:


//--------------------- .nv.info._ZN7cutlass13device_kernelIN5flash11enable_sm90INS1_16FlashAttnFwdSm90INS1_25CollectiveMainloopFwdSm90ILi2EN4cute5tupleIJNS5_1CILi1EEES8_S8_EEENS6_IJNS7_ILi128EEENS7_ILi112EEENS7_ILi192EEEEEELi192ENS_6half_tEfNS_4arch4Sm90ELb1ELb0ELb0ELb1ELb0ELb1ELb0ELb1ELb1ELb1ELb0ELb0EEENS1_21CollectiveEpilogueFwdINS6_IJSA_SC_SB_EEES9_SE_SG_Li256ELb1ELb1ELb0ELb0EEENS1_36VarlenDynamicPersistentTileSchedulerILi128ELi112ELi256ELi128ELb0ELb1ELb1ELb1ELb1ELb1EEEEEEEEEvNT_6ParamsE --------------------------
	.section	.nv.info._ZN7cutlass13device_kernelIN5flash11enable_sm90INS1_16FlashAttnFwdSm90INS1_25CollectiveMainloopFwdSm90ILi2EN4cute5tupleIJNS5_1CILi1EEES8_S8_EEENS6_IJNS7_ILi128EEENS7_ILi112EEENS7_ILi192EEEEEELi192ENS_6half_tEfNS_4arch4Sm90ELb1ELb0ELb0ELb1ELb0ELb1ELb0ELb1ELb1ELb1ELb0ELb0EEENS1_21CollectiveEpilogueFwdINS6_IJSA_SC_SB_EEES9_SE_SG_Li256ELb1ELb1ELb0ELb0EEENS1_36VarlenDynamicPersistentTileSchedulerILi128ELi112ELi256ELi128ELb0ELb1ELb1ELb1ELb1ELb1EEEEEEEEEvNT_6ParamsE,"",@"SHT_CUDA_INFO"
	.sectionflags	@""
	.align	4


	//----- nvinfo : EIATTR_CUDA_API_VERSION
	.align		4
        /*0000*/ 	.byte	0x04, 0x37
        /*0002*/ 	.short	(.L_180 - .L_179)
.L_179:
        /*0004*/ 	.word	0x00000082


	//----- nvinfo : EIATTR_KPARAM_INFO
	.align		4
.L_180:
        /*0008*/ 	.byte	0x04, 0x17
        /*000a*/ 	.short	(.L_182 - .L_181)
.L_181:
        /*000c*/ 	.word	0x00000000
        /*0010*/ 	.short	0x0000
        /*0012*/ 	.short	0x0000
        /*0014*/ 	.byte	0x00, 0xf0, 0x01, 0x2a


	//----- nvinfo : EIATTR_SPARSE_MMA_MASK
	.align		4
.L_182:
        /*0018*/ 	.byte	0x03, 0x50
        /*001a*/ 	.short	0x0000


	//----- nvinfo : EIATTR_MAXREG_COUNT
	.align		4
        /*001c*/ 	.byte	0x03, 0x1b
        /*001e*/ 	.short	0x00a8


	//----- nvinfo : EIATTR_MERCURY_ISA_VERSION
	.align		4
        /*0020*/ 	.byte	0x03, 0x5f
        /*0022*/ 	.short	0x0101


	//----- nvinfo : EIATTR_VRC_CTA_INIT_COUNT
	.align		4
        /*0024*/ 	.byte	0x02, 0x4a
	.zero		1
	.zero		1


	//----- nvinfo : EIATTR_EXIT_INSTR_OFFSETS
	.align		4
        /*0028*/ 	.byte	0x04, 0x1c
        /*002a*/ 	.short	(.L_184 - .L_183)


	//   ....[0]....
.L_183:
        /*002c*/ 	.word	0x00000010


	//----- nvinfo : EIATTR_MAX_THREADS
	.align		4
.L_184:
        /*0030*/ 	.byte	0x04, 0x05
        /*0032*/ 	.short	(.L_186 - .L_185)
.L_185:
        /*0034*/ 	.word	0x00000180
        /*0038*/ 	.word	0x00000001
        /*003c*/ 	.word	0x00000001


	//----- nvinfo : EIATTR_CBANK_PARAM_SIZE
	.align		4
.L_186:
        /*0040*/ 	.byte	0x03, 0x19
        /*0042*/ 	.short	0x0a80


	//----- nvinfo : EIATTR_PARAM_CBANK
	.align		4
        /*0044*/ 	.byte	0x04, 0x0a
        /*0046*/ 	.short	(.L_188 - .L_187)
	.align		4
.L_187:
        /*0048*/ 	.word	index@(.nv.constant0._ZN7cutlass13device_kernelIN5flash11enable_sm90INS1_16FlashAttnFwdSm90INS1_25CollectiveMainloopFwdSm90ILi2EN4cute5tupleIJNS5_1CILi1EEES8_S8_EEENS6_IJNS7_ILi128EEENS7_ILi112EEENS7_ILi192EEEEEELi192ENS_6half_tEfNS_4arch4Sm90ELb1ELb0ELb0ELb1ELb0ELb1ELb0ELb1ELb1ELb1ELb0ELb0EEENS1_21CollectiveEpilogueFwdINS6_IJSA_SC_SB_EEES9_SE_SG_Li256ELb1ELb1ELb0ELb0EEENS1_36VarlenDynamicPersistentTileSchedulerILi128ELi112ELi256ELi128ELb0ELb1ELb1ELb1ELb1ELb1EEEEEEEEEvNT_6ParamsE)
        /*004c*/ 	.short	0x0380
        /*004e*/ 	.short	0x0a80


	//----- nvinfo : EIATTR_SW_WAR
	.align		4
.L_188:
        /*0050*/ 	.byte	0x04, 0x36
        /*0052*/ 	.short	(.L_190 - .L_189)
.L_189:
        /*0054*/ 	.word	0x00000008
.L_190:


//--------------------- .nv.callgraph             --------------------------
	.section	.nv.callgraph,"",@"SHT_CUDA_CALLGRAPH"
	.align	4
	.sectionentsize	8
	.align		4
        /*0000*/ 	.word	0x00000000
	.align		4
        /*0004*/ 	.word	0xffffffff
	.align		4
        /*0008*/ 	.word	0x00000000
	.align		4
        /*000c*/ 	.word	0xfffffffe
	.align		4
        /*0010*/ 	.word	0x00000000
	.align		4
        /*0014*/ 	.word	0xfffffffd
	.align		4
        /*0018*/ 	.word	0x00000000
	.align		4
        /*001c*/ 	.word	0xfffffffc


//--------------------- .nv.constant4             --------------------------
	.section	.nv.constant4,"a",@progbits
	.align	8
	.align		8
.nv.constant4:
        /*0000*/ 	.dword	_ZN74_INTERNAL_9aeea976_38_flash_fwd_hdim192_fp16_packgqa_sm90_cu_ee213261_33584cuda3std3__45__cpo5beginE
	.align		8
        /*0008*/ 	.dword	_ZN74_INTERNAL_9aeea976_38_flash_fwd_hdim192_fp16_packgqa_sm90_cu_ee213261_33584cuda3std3__45__cpo3endE
	.align		8
        /*0010*/ 	.dword	_ZN74_INTERNAL_9aeea976_38_flash_fwd_hdim192_fp16_packgqa_sm90_cu_ee213261_33584cuda3std3__45__cpo6cbeginE
	.align		8
        /*0018*/ 	.dword	_ZN74_INTERNAL_9aeea976_38_flash_fwd_hdim192_fp16_packgqa_sm90_cu_ee213261_33584cuda3std3__45__cpo4cendE
	.align		8
        /*0020*/ 	.dword	_ZN74_INTERNAL_9aeea976_38_flash_fwd_hdim192_fp16_packgqa_sm90_cu_ee213261_33584cuda3std3__476_GLOBAL__N__9aeea976_38_flash_fwd_hdim192_fp16_packgqa_sm90_cu_ee213261_33586ignoreE
	.align		8
        /*0028*/ 	.dword	_ZN74_INTERNAL_9aeea976_38_flash_fwd_hdim192_fp16_packgqa_sm90_cu_ee213261_33584cuda3std3__419piecewise_constructE
	.align		8
        /*0030*/ 	.dword	_ZN74_INTERNAL_9aeea976_38_flash_fwd_hdim192_fp16_packgqa_sm90_cu_ee213261_33584cuda3std3__48in_placeE
	.align		8
        /*0038*/ 	.dword	_ZN74_INTERNAL_9aeea976_38_flash_fwd_hdim192_fp16_packgqa_sm90_cu_ee213261_33584cuda3std6ranges3__45__cpo4swapE
	.align		8
        /*0040*/ 	.dword	_ZN74_INTERNAL_9aeea976_38_flash_fwd_hdim192_fp16_packgqa_sm90_cu_ee213261_33584cuda3std6ranges3__45__cpo9iter_moveE
	.align		8
        /*0048*/ 	.dword	_ZN74_INTERNAL_9aeea976_38_flash_fwd_hdim192_fp16_packgqa_sm90_cu_ee213261_33584cute7productE
	.align		8
        /*0050*/ 	.dword	_ZN74_INTERNAL_9aeea976_38_flash_fwd_hdim192_fp16_packgqa_sm90_cu_ee213261_33584cute1_E


//--------------------- .text._ZN7cutlass13device_kernelIN5flash11enable_sm90INS1_16FlashAttnFwdSm90INS1_25CollectiveMainloopFwdSm90ILi2EN4cute5tupleIJNS5_1CILi1EEES8_S8_EEENS6_IJNS7_ILi128EEENS7_ILi112EEENS7_ILi192EEEEEELi192ENS_6half_tEfNS_4arch4Sm90ELb0ELb0ELb0ELb0ELb0ELb0ELb0ELb1ELb1ELb1ELb0ELb0EEENS1_21CollectiveEpilogueFwdINS6_IJSA_SC_SB_EEES9_SE_SG_Li256ELb0ELb1ELb0ELb0EEENS1_29StaticPersistentTileSchedulerILb0EEEEEEEEEvNT_6ParamsE --------------------------
	.section	.text._ZN7cutlass13device_kernelIN5flash11enable_sm90INS1_16FlashAttnFwdSm90INS1_25CollectiveMainloopFwdSm90ILi2EN4cute5tupleIJNS5_1CILi1EEES8_S8_EEENS6_IJNS7_ILi128EEENS7_ILi112EEENS7_ILi192EEEEEELi192ENS_6half_tEfNS_4arch4Sm90ELb0ELb0ELb0ELb0ELb0ELb0ELb0ELb1ELb1ELb1ELb0ELb0EEENS1_21CollectiveEpilogueFwdINS6_IJSA_SC_SB_EEES9_SE_SG_Li256ELb0ELb1ELb0ELb0EEENS1_29StaticPersistentTileSchedulerILb0EEEEEEEEEvNT_6ParamsE,"ax",@progbits
	.align	128
.text._ZN7cutlass13device_kernelIN5flash11enable_sm90INS1_16FlashAttnFwdSm90INS1_25CollectiveMainloopFwdSm90ILi2EN4cute5tupleIJNS5_1CILi1EEES8_S8_EEENS6_IJNS7_ILi128EEENS7_ILi112EEENS7_ILi192EEEEEELi192ENS_6half_tEfNS_4arch4Sm90ELb0ELb0ELb0ELb0ELb0ELb0ELb0ELb1ELb1ELb1ELb0ELb0EEENS1_21CollectiveEpilogueFwdINS6_IJSA_SC_SB_EEES9_SE_SG_Li256ELb0ELb1ELb0ELb0EEENS1_29StaticPersistentTileSchedulerILb0EEEEEEEEEvNT_6ParamsE:
        .type           _ZN7cutlass13device_kernelIN5flash11enable_sm90INS1_16FlashAttnFwdSm90INS1_25CollectiveMainloopFwdSm90ILi2EN4cute5tupleIJNS5_1CILi1EEES8_S8_EEENS6_IJNS7_ILi128EEENS7_ILi112EEENS7_ILi192EEEEEELi192ENS_6half_tEfNS_4arch4Sm90ELb0ELb0ELb0ELb0ELb0ELb0ELb0ELb1ELb1ELb1ELb0ELb0EEENS1_21CollectiveEpilogueFwdINS6_IJSA_SC_SB_EEES9_SE_SG_Li256ELb0ELb1ELb0ELb0EEENS1_29StaticPersistentTileSchedulerILb0EEEEEEEEEvNT_6ParamsE,@function
        .size           _ZN7cutlass13device_kernelIN5flash11enable_sm90INS1_16FlashAttnFwdSm90INS1_25CollectiveMainloopFwdSm90ILi2EN4cute5tupleIJNS5_1CILi1EEES8_S8_EEENS6_IJNS7_ILi128EEENS7_ILi112EEENS7_ILi192EEEEEELi192ENS_6half_tEfNS_4arch4Sm90ELb0ELb0ELb0ELb0ELb0ELb0ELb0ELb1ELb1ELb1ELb0ELb0EEENS1_21CollectiveEpilogueFwdINS6_IJSA_SC_SB_EEES9_SE_SG_Li256ELb0ELb1ELb0ELb0EEENS1_29StaticPersistentTileSchedulerILb0EEEEEEEEEvNT_6ParamsE,(.L_x_10 - _ZN7cutlass13device_kernelIN5flash11enable_sm90INS1_16FlashAttnFwdSm90INS1_25CollectiveMainloopFwdSm90ILi2EN4cute5tupleIJNS5_1CILi1EEES8_S8_EEENS6_IJNS7_ILi128EEENS7_ILi112EEENS7_ILi192EEEEEELi192ENS_6half_tEfNS_4arch4Sm90ELb0ELb0ELb0ELb0ELb0ELb0ELb0ELb1ELb1ELb1ELb0ELb0EEENS1_21CollectiveEpilogueFwdINS6_IJSA_SC_SB_EEES9_SE_SG_Li256ELb0ELb1ELb0ELb0EEENS1_29StaticPersistentTileSchedulerILb0EEEEEEEEEvNT_6ParamsE)
        .other          _ZN7cutlass13device_kernelIN5flash11enable_sm90INS1_16FlashAttnFwdSm90INS1_25CollectiveMainloopFwdSm90ILi2EN4cute5tupleIJNS5_1CILi1EEES8_S8_EEENS6_IJNS7_ILi128EEENS7_ILi112EEENS7_ILi192EEEEEELi192ENS_6half_tEfNS_4arch4Sm90ELb0ELb0ELb0ELb0ELb0ELb0ELb0ELb1ELb1ELb1ELb0ELb0EEENS1_21CollectiveEpilogueFwdINS6_IJSA_SC_SB_EEES9_SE_SG_Li256ELb0ELb1ELb0ELb0EEENS1_29StaticPersistentTileSchedulerILb0EEEEEEEEEvNT_6ParamsE,@"STO_CUDA_ENTRY STV_DEFAULT"
_ZN7cutlass13device_kernelIN5flash11enable_sm90INS1_16FlashAttnFwdSm90INS1_25CollectiveMainloopFwdSm90ILi2EN4cute5tupleIJNS5_1CILi1EEES8_S8_EEENS6_IJNS7_ILi128EEENS7_ILi112EEENS7_ILi192EEEEEELi192ENS_6half_tEfNS_4arch4Sm90ELb0ELb0ELb0ELb0ELb0ELb0ELb0ELb1ELb1ELb1ELb0ELb0EEENS1_21CollectiveEpilogueFwdINS6_IJSA_SC_SB_EEES9_SE_SG_Li256ELb0ELb1ELb0ELb0EEENS1_29StaticPersistentTileSchedulerILb0EEEEEEEEEvNT_6ParamsE:
[----:B------:R-:W-:Y:S01]  /*0000*/  LDC R1, c[0x0][0x37c] ;  /* 0x0000df00ff017b82 */ /* 0x000fe20000000800 */
[----:B------:R-:W-:Y:S05]  /*0010*/  EXIT ;  /* 0x000000000000794d */ /* 0x000fea0003800000 */
.L_x_0:
[----:B------:R-:W-:-:S00]  /*0020*/  BRA `(.L_x_0) ;  /* 0xfffffffc00fc7947 */ /* 0x000fc0000383ffff */
[----:B------:R-:W-:-:S00]  /*0030*/  NOP ;  /* 0x0000000000007918 */ /* 0x000fc00000000000 */
        /* <DEDUP_REMOVED lines=12> */
.L_x_10:


//--------------------- .text._ZN7cutlass13device_kernelIN5flash11enable_sm90INS1_16FlashAttnFwdSm90INS1_25CollectiveMainloopFwdSm90ILi2EN4cute5tupleIJNS5_1CILi2EEENS7_ILi1EEES9_EEENS6_IJNS7_ILi128EEENS7_ILi112EEENS7_ILi192EEEEEELi192ENS_6half_tEfNS_4arch4Sm90ELb0ELb0ELb0ELb0ELb0ELb0ELb0ELb1ELb1ELb1ELb0ELb0EEENS1_21CollectiveEpilogueFwdINS6_IJSB_SD_SC_EEESA_SF_SH_Li256ELb0ELb1ELb0ELb0EEENS1_29StaticPersistentTileSchedulerILb0EEEEEEEEEvNT_6ParamsE --------------------------
	.section	.text._ZN7cutlass13device_kernelIN5flash11enable_sm90INS1_16FlashAttnFwdSm90INS1_25CollectiveMainloopFwdSm90ILi2EN4cute5tupleIJNS5_1CILi2EEENS7_ILi1EEES9_EEENS6_IJNS7_ILi128EEENS7_ILi112EEENS7_ILi192EEEEEELi192ENS_6half_tEfNS_4arch4Sm90ELb0ELb0ELb0ELb0ELb0ELb0ELb0ELb1ELb1ELb1ELb0ELb0EEENS1_21CollectiveEpilogueFwdINS6_IJSB_SD_SC_EEESA_SF_SH_Li256ELb0ELb1ELb0ELb0EEENS1_29StaticPersistentTileSchedulerILb0EEEEEEEEEvNT_6ParamsE,"ax",@progbits
	.align	128
.text._ZN7cutlass13device_kernelIN5flash11enable_sm90INS1_16FlashAttnFwdSm90INS1_25CollectiveMainloopFwdSm90ILi2EN4cute5tupleIJNS5_1CILi2EEENS7_ILi1EEES9_EEENS6_IJNS7_ILi128EEENS7_ILi112EEENS7_ILi192EEEEEELi192ENS_6half_tEfNS_4arch4Sm90ELb0ELb0ELb0ELb0ELb0ELb0ELb0ELb1ELb1ELb1ELb0ELb0EEENS1_21CollectiveEpilogueFwdINS6_IJSB_SD_SC_EEESA_SF_SH_Li256ELb0ELb1ELb0ELb0EEENS1_29StaticPersistentTileSchedulerILb0EEEEEEEEEvNT_6ParamsE:
        .type           _ZN7cutlass13device_kernelIN5flash11enable_sm90INS1_16FlashAttnFwdSm90INS1_25CollectiveMainloopFwdSm90ILi2EN4cute5tupleIJNS5_1CILi2EEENS7_ILi1EEES9_EEENS6_IJNS7_ILi128EEENS7_ILi112EEENS7_ILi192EEEEEELi192ENS_6half_tEfNS_4arch4Sm90ELb0ELb0ELb0ELb0ELb0ELb0ELb0ELb1ELb1ELb1ELb0ELb0EEENS1_21CollectiveEpilogueFwdINS6_IJSB_SD_SC_EEESA_SF_SH_Li256ELb0ELb1ELb0ELb0EEENS1_29StaticPersistentTileSchedulerILb0EEEEEEEEEvNT_6ParamsE,@function
        .size           _ZN7cutlass13device_kernelIN5flash11enable_sm90INS1_16FlashAttnFwdSm90INS1_25CollectiveMainloopFwdSm90ILi2EN4cute5tupleIJNS5_1CILi2EEENS7_ILi1EEES9_EEENS6_IJNS7_ILi128EEENS7_ILi112EEENS7_ILi192EEEEEELi192ENS_6half_tEfNS_4arch4Sm90ELb0ELb0ELb0ELb0ELb0ELb0ELb0ELb1ELb1ELb1ELb0ELb0EEENS1_21CollectiveEpilogueFwdINS6_IJSB_SD_SC_EEESA_SF_SH_Li256ELb0ELb1ELb0ELb0EEENS1_29StaticPersistentTileSchedulerILb0EEEEEEEEEvNT_6ParamsE,(.L_x_11 - _ZN7cutlass13device_kernelIN5flash11enable_sm90INS1_16FlashAttnFwdSm90INS1_25CollectiveMainloopFwdSm90ILi2EN4cute5tupleIJNS5_1CILi2EEENS7_ILi1EEES9_EEENS6_IJNS7_ILi128EEENS7_ILi112EEENS7_ILi192EEEEEELi192ENS_6half_tEfNS_4arch4Sm90ELb0ELb0ELb0ELb0ELb0ELb0ELb0ELb1ELb1ELb1ELb0ELb0EEENS1_21CollectiveEpilogueFwdINS6_IJSB_SD_SC_EEESA_SF_SH_Li256ELb0ELb1ELb0ELb0EEENS1_29StaticPersistentTileSchedulerILb0EEEEEEEEEvNT_6ParamsE)
        .other          _ZN7cutlass13device_kernelIN5flash11enable_sm90INS1_16FlashAttnFwdSm90INS1_25CollectiveMainloopFwdSm90ILi2EN4cute5tupleIJNS5_1CILi2EEENS7_ILi1EEES9_EEENS6_IJNS7_ILi128EEENS7_ILi112EEENS7_ILi192EEEEEELi192ENS_6half_tEfNS_4arch4Sm90ELb0ELb0ELb0ELb0ELb0ELb0ELb0ELb1ELb1ELb1ELb0ELb0EEENS1_21CollectiveEpilogueFwdINS6_IJSB_SD_SC_EEESA_SF_SH_Li256ELb0ELb1ELb0ELb0EEENS1_29StaticPersistentTileSchedulerILb0EEEEEEEEEvNT_6ParamsE,@"STO_CUDA_ENTRY STV_DEFAULT"
_ZN7cutlass13device_kernelIN5flash11enable_sm90INS1_16FlashAttnFwdSm90INS1_25CollectiveMainloopFwdSm90ILi2EN4cute5tupleIJNS5_1CILi2EEENS7_ILi1EEES9_EEENS6_IJNS7_ILi128EEENS7_ILi112EEENS7_ILi192EEEEEELi192ENS_6half_tEfNS_4arch4Sm90ELb0ELb0ELb0ELb0ELb0ELb0ELb0ELb1ELb1ELb1ELb0ELb0EEENS1_21CollectiveEpilogueFwdINS6_IJSB_SD_SC_EEESA_SF_SH_Li256ELb0ELb1ELb0ELb0EEENS1_29StaticPersistentTileSchedulerILb0EEEEEEEEEvNT_6ParamsE:
[----:B------:R-:W-:Y:S01]  /*0000*/  LDC R1, c[0x0][0x37c] ;  /* 0x0000df00ff017b82 */ /* 0x000fe20000000800 */
[----:B------:R-:W-:Y:S05]  /*0010*/  EXIT ;  /* 0x000000000000794d */ /* 0x000fea0003800000 */
.L_x_1:
        /* <DEDUP_REMOVED lines=14> */
.L_x_11:


//--------------------- .text._ZN7cutlass13device_kernelIN5flash11enable_sm90INS1_16FlashAttnFwdSm90INS1_25CollectiveMainloopFwdSm90ILi2EN4cute5tupleIJNS5_1CILi1EEES8_S8_EEENS6_IJNS7_ILi128EEENS7_ILi112EEENS7_ILi192EEEEEELi192ENS_6half_tEfNS_4arch4Sm90ELb0ELb0ELb0ELb1ELb0ELb0ELb0ELb1ELb1ELb1ELb0ELb0EEENS1_21CollectiveEpilogueFwdINS6_IJSA_SC_SB_EEES9_SE_SG_Li256ELb1ELb1ELb0ELb0EEENS1_36VarlenDynamicPersistentTileSchedulerILi128ELi112ELi256ELi128ELb0ELb1ELb1ELb0ELb1ELb1EEEEEEEEEvNT_6ParamsE --------------------------
	.section	.text._ZN7cutlass13device_kernelIN5flash11enable_sm90INS1_16FlashAttnFwdSm90INS1_25CollectiveMainloopFwdSm90ILi2EN4cute5tupleIJNS5_1CILi1EEES8_S8_EEENS6_IJNS7_ILi128EEENS7_ILi112EEENS7_ILi192EEEEEELi192ENS_6half_tEfNS_4arch4Sm90ELb0ELb0ELb0ELb1ELb0ELb0ELb0ELb1ELb1ELb1ELb0ELb0EEENS1_21CollectiveEpilogueFwdINS6_IJSA_SC_SB_EEES9_SE_SG_Li256ELb1ELb1ELb0ELb0EEENS1_36VarlenDynamicPersistentTileSchedulerILi128ELi112ELi256ELi128ELb0ELb1ELb1ELb0ELb1ELb1EEEEEEEEEvNT_6ParamsE,"ax",@progbits
	.align	128
.text._ZN7cutlass13device_kernelIN5flash11enable_sm90INS1_16FlashAttnFwdSm90INS1_25CollectiveMainloopFwdSm90ILi2EN4cute5tupleIJNS5_1CILi1EEES8_S8_EEENS6_IJNS7_ILi128EEENS7_ILi112EEENS7_ILi192EEEEEELi192ENS_6half_tEfNS_4arch4Sm90ELb0ELb0ELb0ELb1ELb0ELb0ELb0ELb1ELb1ELb1ELb0ELb0EEENS1_21CollectiveEpilogueFwdINS6_IJSA_SC_SB_EEES9_SE_SG_Li256ELb1ELb1ELb0ELb0EEENS1_36VarlenDynamicPersistentTileSchedulerILi128ELi112ELi256ELi128ELb0ELb1ELb1ELb0ELb1ELb1EEEEEEEEEvNT_6ParamsE:
        .type           _ZN7cutlass13device_kernelIN5flash11enable_sm90INS1_16FlashAttnFwdSm90INS1_25CollectiveMainloopFwdSm90ILi2EN4cute5tupleIJNS5_1CILi1EEES8_S8_EEENS6_IJNS7_ILi128EEENS7_ILi112EEENS7_ILi192EEEEEELi192ENS_6half_tEfNS_4arch4Sm90ELb0ELb0ELb0ELb1ELb0ELb0ELb0ELb1ELb1ELb1ELb0ELb0EEENS1_21CollectiveEpilogueFwdINS6_IJSA_SC_SB_EEES9_SE_SG_Li256ELb1ELb1ELb0ELb0EEENS1_36VarlenDynamicPersistentTileSchedulerILi128ELi112ELi256ELi128ELb0ELb1ELb1ELb0ELb1ELb1EEEEEEEEEvNT_6ParamsE,@function
        .size           _ZN7cutlass13device_kernelIN5flash11enable_sm90INS1_16FlashAttnFwdSm90INS1_25CollectiveMainloopFwdSm90ILi2EN4cute5tupleIJNS5_1CILi1EEES8_S8_EEENS6_IJNS7_ILi128EEENS7_ILi112EEENS7_ILi192EEEEEELi192ENS_6half_tEfNS_4arch4Sm90ELb0ELb0ELb0ELb1ELb0ELb0ELb0ELb1ELb1ELb1ELb0ELb0EEENS1_21CollectiveEpilogueFwdINS6_IJSA_SC_SB_EEES9_SE_SG_Li256ELb1ELb1ELb0ELb0EEENS1_36VarlenDynamicPersistentTileSchedulerILi128ELi112ELi256ELi128ELb0ELb1ELb1ELb0ELb1ELb1EEEEEEEEEvNT_6ParamsE,(.L_x_12 - _ZN7cutlass13device_kernelIN5flash11enable_sm90INS1_16FlashAttnFwdSm90INS1_25CollectiveMainloopFwdSm90ILi2EN4cute5tupleIJNS5_1CILi1EEES8_S8_EEENS6_IJNS7_ILi128EEENS7_ILi112EEENS7_ILi192EEEEEELi192ENS_6half_tEfNS_4arch4Sm90ELb0ELb0ELb0ELb1ELb0ELb0ELb0ELb1ELb1ELb1ELb0ELb0EEENS1_21CollectiveEpilogueFwdINS6_IJSA_SC_SB_EEES9_SE_SG_Li256ELb1ELb1ELb0ELb0EEENS1_36VarlenDynamicPersistentTileSchedulerILi128ELi112ELi256ELi128ELb0ELb1ELb1ELb0ELb1ELb1EEEEEEEEEvNT_6ParamsE)
        .other          _ZN7cutlass13device_kernelIN5flash11enable_sm90INS1_16FlashAttnFwdSm90INS1_25CollectiveMainloopFwdSm90ILi2EN4cute5tupleIJNS5_1CILi1EEES8_S8_EEENS6_IJNS7_ILi128EEENS7_ILi112EEENS7_ILi192EEEEEELi192ENS_6half_tEfNS_4arch4Sm90ELb0ELb0ELb0ELb1ELb0ELb0ELb0ELb1ELb1ELb1ELb0ELb0EEENS1_21CollectiveEpilogueFwdINS6_IJSA_SC_SB_EEES9_SE_SG_Li256ELb1ELb1ELb0ELb0EEENS1_36VarlenDynamicPersistentTileSchedulerILi128ELi112ELi256ELi128ELb0ELb1ELb1ELb0ELb1ELb1EEEEEEEEEvNT_6ParamsE,@"STO_CUDA_ENTRY STV_DEFAULT"
_ZN7cutlass13device_kernelIN5flash11enable_sm90INS1_16FlashAttnFwdSm90INS1_25CollectiveMainloopFwdSm90ILi2EN4cute5tupleIJNS5_1CILi1EEES8_S8_EEENS6_IJNS7_ILi128EEENS7_ILi112EEENS7_ILi192EEEEEELi192ENS_6half_tEfNS_4arch4Sm90ELb0ELb0ELb0ELb1ELb0ELb0ELb0ELb1ELb1ELb1ELb0ELb0EEENS1_21CollectiveEpilogueFwdINS6_IJSA_SC_SB_EEES9_SE_SG_Li256ELb1ELb1ELb0ELb0EEENS1_36VarlenDynamicPersistentTileSchedulerILi128ELi112ELi256ELi128ELb0ELb1ELb1ELb0ELb1ELb1EEEEEEEEEvNT_6ParamsE:
[----:B------:R-:W-:Y:S01]  /*0000*/  LDC R1, c[0x0][0x37c] ;  /* 0x0000df00ff017b82 */ /* 0x000fe20000000800 */
[----:B------:R-:W-:Y:S05]  /*0010*/  EXIT ;  /* 0x000000000000794d */ /* 0x000fea0003800000 */
.L_x_2:
        /* <DEDUP_REMOVED lines=14> */
.L_x_12:


//--------------------- .text._ZN7cutlass13device_kernelIN5flash11enable_sm90INS1_16FlashAttnFwdSm90INS1_25CollectiveMainloopFwdSm90ILi2EN4cute5tupleIJNS5_1CILi1EEES8_S8_EEENS6_IJNS7_ILi128EEENS7_ILi112EEENS7_ILi192EEEEEELi192ENS_6half_tEfNS_4arch4Sm90ELb0ELb0ELb0ELb1ELb0ELb1ELb0ELb1ELb1ELb1ELb0ELb0EEENS1_21CollectiveEpilogueFwdINS6_IJSA_SC_SB_EEES9_SE_SG_Li256ELb1ELb1ELb0ELb0EEENS1_36VarlenDynamicPersistentTileSchedulerILi128ELi112ELi256ELi128ELb0ELb1ELb1ELb0ELb1ELb1EEEEEEEEEvNT_6ParamsE --------------------------
	.section	.text._ZN7cutlass13device_kernelIN5flash11enable_sm90INS1_16FlashAttnFwdSm90INS1_25CollectiveMainloopFwdSm90ILi2EN4cute5tupleIJNS5_1CILi1EEES8_S8_EEENS6_IJNS7_ILi128EEENS7_ILi112EEENS7_ILi192EEEEEELi192ENS_6half_tEfNS_4arch4Sm90ELb0ELb0ELb0ELb1ELb0ELb1ELb0ELb1ELb1ELb1ELb0ELb0EEENS1_21CollectiveEpilogueFwdINS6_IJSA_SC_SB_EEES9_SE_SG_Li256ELb1ELb1ELb0ELb0EEENS1_36VarlenDynamicPersistentTileSchedulerILi128ELi112ELi256ELi128ELb0ELb1ELb1ELb0ELb1ELb1EEEEEEEEEvNT_6ParamsE,"ax",@progbits
	.align	128
.text._ZN7cutlass13device_kernelIN5flash11enable_sm90INS1_16FlashAttnFwdSm90INS1_25CollectiveMainloopFwdSm90ILi2EN4cute5tupleIJNS5_1CILi1EEES8_S8_EEENS6_IJNS7_ILi128EEENS7_ILi112EEENS7_ILi192EEEEEELi192ENS_6half_tEfNS_4arch4Sm90ELb0ELb0ELb0ELb1ELb0ELb1ELb0ELb1ELb1ELb1ELb0ELb0EEENS1_21CollectiveEpilogueFwdINS6_IJSA_SC_SB_EEES9_SE_SG_Li256ELb1ELb1ELb0ELb0EEENS1_36VarlenDynamicPersistentTileSchedulerILi128ELi112ELi256ELi128ELb0ELb1ELb1ELb0ELb1ELb1EEEEEEEEEvNT_6ParamsE:
        .type           _ZN7cutlass13device_kernelIN5flash11enable_sm90INS1_16FlashAttnFwdSm90INS1_25CollectiveMainloopFwdSm90ILi2EN4cute5tupleIJNS5_1CILi1EEES8_S8_EEENS6_IJNS7_ILi128EEENS7_ILi112EEENS7_ILi192EEEEEELi192ENS_6half_tEfNS_4arch4Sm90ELb0ELb0ELb0ELb1ELb0ELb1ELb0ELb1ELb1ELb1ELb0ELb0EEENS1_21CollectiveEpilogueFwdINS6_IJSA_SC_SB_EEES9_SE_SG_Li256ELb1ELb1ELb0ELb0EEENS1_36VarlenDynamicPersistentTileSchedulerILi128ELi112ELi256ELi128ELb0ELb1ELb1ELb0ELb1ELb1EEEEEEEEEvNT_6ParamsE,@function
        .size           _ZN7cutlass13device_kernelIN5flash11enable_sm90INS1_16FlashAttnFwdSm90INS1_25CollectiveMainloopFwdSm90ILi2EN4cute5tupleIJNS5_1CILi1EEES8_S8_EEENS6_IJNS7_ILi128EEENS7_ILi112EEENS7_ILi192EEEEEELi192ENS_6half_tEfNS_4arch4Sm90ELb0ELb0ELb0ELb1ELb0ELb1ELb0ELb1ELb1ELb1ELb0ELb0EEENS1_21CollectiveEpilogueFwdINS6_IJSA_SC_SB_EEES9_SE_SG_Li256ELb1ELb1ELb0ELb0EEENS1_36VarlenDynamicPersistentTileSchedulerILi128ELi112ELi256ELi128ELb0ELb1ELb1ELb0ELb1ELb1EEEEEEEEEvNT_6ParamsE,(.L_x_13 - _ZN7cutlass13device_kernelIN5flash11enable_sm90INS1_16FlashAttnFwdSm90INS1_25CollectiveMainloopFwdSm90ILi2EN4cute5tupleIJNS5_1CILi1EEES8_S8_EEENS6_IJNS7_ILi128EEENS7_ILi112EEENS7_ILi192EEEEEELi192ENS_6half_tEfNS_4arch4Sm90ELb0ELb0ELb0ELb1ELb0ELb1ELb0ELb1ELb1ELb1ELb0ELb0EEENS1_21CollectiveEpilogueFwdINS6_IJSA_SC_SB_EEES9_SE_SG_Li256ELb1ELb1ELb0ELb0EEENS1_36VarlenDynamicPersistentTileSchedulerILi128ELi112ELi256ELi128ELb0ELb1ELb1ELb0ELb1ELb1EEEEEEEEEvNT_6ParamsE)
        .other          _ZN7cutlass13device_kernelIN5flash11enable_sm90INS1_16FlashAttnFwdSm90INS1_25CollectiveMainloopFwdSm90ILi2EN4cute5tupleIJNS5_1CILi1EEES8_S8_EEENS6_IJNS7_ILi128EEENS7_ILi112EEENS7_ILi192EEEEEELi192ENS_6half_tEfNS_4arch4Sm90ELb0ELb0ELb0ELb1ELb0ELb1ELb0ELb1ELb1ELb1ELb0ELb0EEENS1_21CollectiveEpilogueFwdINS6_IJSA_SC_SB_EEES9_SE_SG_Li256ELb1ELb1ELb0ELb0EEENS1_36VarlenDynamicPersistentTileSchedulerILi128ELi112ELi256ELi128ELb0ELb1ELb1ELb0ELb1ELb1EEEEEEEEEvNT_6ParamsE,@"STO_CUDA_ENTRY STV_DEFAULT"
_ZN7cutlass13device_kernelIN5flash11enable_sm90INS1_16FlashAttnFwdSm90INS1_25CollectiveMainloopFwdSm90ILi2EN4cute5tupleIJNS5_1CILi1EEES8_S8_EEENS6_IJNS7_ILi128EEENS7_ILi112EEENS7_ILi192EEEEEELi192ENS_6half_tEfNS_4arch4Sm90ELb0ELb0ELb0ELb1ELb0ELb1ELb0ELb1ELb1ELb1ELb0ELb0EEENS1_21CollectiveEpilogueFwdINS6_IJSA_SC_SB_EEES9_SE_SG_Li256ELb1ELb1ELb0ELb0EEENS1_36VarlenDynamicPersistentTileSchedulerILi128ELi112ELi256ELi128ELb0ELb1ELb1ELb0ELb1ELb1EEEEEEEEEvNT_6ParamsE:
[----:B------:R-:W-:Y:S01]  /*0000*/  LDC R1, c[0x0][0x37c] ;  /* 0x0000df00ff017b82 */ /* 0x000fe20000000800 */
[----:B------:R-:W-:Y:S05]  /*0010*/  EXIT ;  /* 0x000000000000794d */ /* 0x000fea0003800000 */
.L_x_3:
        /* <DEDUP_REMOVED lines=14> */
.L_x_13:


//--------------------- .text._ZN7cutlass13device_kernelIN5flash11enable_sm90INS1_16FlashAttnFwdSm90INS1_25CollectiveMainloopFwdSm90ILi2EN4cute5tupleIJNS5_1CILi1EEES8_S8_EEENS6_IJNS7_ILi128EEENS7_ILi96EEENS7_ILi192EEEEEELi192ENS_6half_tEfNS_4arch4Sm90ELb0ELb1ELb0ELb0ELb0ELb0ELb0ELb1ELb1ELb1ELb0ELb0EEENS1_21CollectiveEpilogueFwdINS6_IJSA_SC_SB_EEES9_SE_SG_Li256ELb0ELb1ELb0ELb0EEENS1_30DynamicPersistentTileSchedulerILi256ELi128ELb0ELb1ELb1EEEEEEEEEvNT_6ParamsE --------------------------
	.section	.text._ZN7cutlass13device_kernelIN5flash11enable_sm90INS1_16FlashAttnFwdSm90INS1_25CollectiveMainloopFwdSm90ILi2EN4cute5tupleIJNS5_1CILi1EEES8_S8_EEENS6_IJNS7_ILi128EEENS7_ILi96EEENS7_ILi192EEEEEELi192ENS_6half_tEfNS_4arch4Sm90ELb0ELb1ELb0ELb0ELb0ELb0ELb0ELb1ELb1ELb1ELb0ELb0EEENS1_21CollectiveEpilogueFwdINS6_IJSA_SC_SB_EEES9_SE_SG_Li256ELb0ELb1ELb0ELb0EEENS1_30DynamicPersistentTileSchedulerILi256ELi128ELb0ELb1ELb1EEEEEEEEEvNT_6ParamsE,"ax",@progbits
	.align	128
.text._ZN7cutlass13device_kernelIN5flash11enable_sm90INS1_16FlashAttnFwdSm90INS1_25CollectiveMainloopFwdSm90ILi2EN4cute5tupleIJNS5_1CILi1EEES8_S8_EEENS6_IJNS7_ILi128EEENS7_ILi96EEENS7_ILi192EEEEEELi192ENS_6half_tEfNS_4arch4Sm90ELb0ELb1ELb0ELb0ELb0ELb0ELb0ELb1ELb1ELb1ELb0ELb0EEENS1_21CollectiveEpilogueFwdINS6_IJSA_SC_SB_EEES9_SE_SG_Li256ELb0ELb1ELb0ELb0EEENS1_30DynamicPersistentTileSchedulerILi256ELi128ELb0ELb1ELb1EEEEEEEEEvNT_6ParamsE:
        .type           _ZN7cutlass13device_kernelIN5flash11enable_sm90INS1_16FlashAttnFwdSm90INS1_25CollectiveMainloopFwdSm90ILi2EN4cute5tupleIJNS5_1CILi1EEES8_S8_EEENS6_IJNS7_ILi128EEENS7_ILi96EEENS7_ILi192EEEEEELi192ENS_6half_tEfNS_4arch4Sm90ELb0ELb1ELb0ELb0ELb0ELb0ELb0ELb1ELb1ELb1ELb0ELb0EEENS1_21CollectiveEpilogueFwdINS6_IJSA_SC_SB_EEES9_SE_SG_Li256ELb0ELb1ELb0ELb0EEENS1_30DynamicPersistentTileSchedulerILi256ELi128ELb0ELb1ELb1EEEEEEEEEvNT_6ParamsE,@function
        .size           _ZN7cutlass13device_kernelIN5flash11enable_sm90INS1_16FlashAttnFwdSm90INS1_25CollectiveMainloopFwdSm90ILi2EN4cute5tupleIJNS5_1CILi1EEES8_S8_EEENS6_IJNS7_ILi128EEENS7_ILi96EEENS7_ILi192EEEEEELi192ENS_6half_tEfNS_4arch4Sm90ELb0ELb1ELb0ELb0ELb0ELb0ELb0ELb1ELb1ELb1ELb0ELb0EEENS1_21CollectiveEpilogueFwdINS6_IJSA_SC_SB_EEES9_SE_SG_Li256ELb0ELb1ELb0ELb0EEENS1_30DynamicPersistentTileSchedulerILi256ELi128ELb0ELb1ELb1EEEEEEEEEvNT_6ParamsE,(.L_x_14 - _ZN7cutlass13device_kernelIN5flash11enable_sm90INS1_16FlashAttnFwdSm90INS1_25CollectiveMainloopFwdSm90ILi2EN4cute5tupleIJNS5_1CILi1EEES8_S8_EEENS6_IJNS7_ILi128EEENS7_ILi96EEENS7_ILi192EEEEEELi192ENS_6half_tEfNS_4arch4Sm90ELb0ELb1ELb0ELb0ELb0ELb0ELb0ELb1ELb1ELb1ELb0ELb0EEENS1_21CollectiveEpilogueFwdINS6_IJSA_SC_SB_EEES9_SE_SG_Li256ELb0ELb1ELb0ELb0EEENS1_30DynamicPersistentTileSchedulerILi256ELi128ELb0ELb1ELb1EEEEEEEEEvNT_6ParamsE)
        .other          _ZN7cutlass13device_kernelIN5flash11enable_sm90INS1_16FlashAttnFwdSm90INS1_25CollectiveMainloopFwdSm90ILi2EN4cute5tupleIJNS5_1CILi1EEES8_S8_EEENS6_IJNS7_ILi128EEENS7_ILi96EEENS7_ILi192EEEEEELi192ENS_6half_tEfNS_4arch4Sm90ELb0ELb1ELb0ELb0ELb0ELb0ELb0ELb1ELb1ELb1ELb0ELb0EEENS1_21CollectiveEpilogueFwdINS6_IJSA_SC_SB_EEES9_SE_SG_Li256ELb0ELb1ELb0ELb0EEENS1_30DynamicPersistentTileSchedulerILi256ELi128ELb0ELb1ELb1EEEEEEEEEvNT_6ParamsE,@"STO_CUDA_ENTRY STV_DEFAULT"
_ZN7cutlass13device_kernelIN5flash11enable_sm90INS1_16FlashAttnFwdSm90INS1_25CollectiveMainloopFwdSm90ILi2EN4cute5tupleIJNS5_1CILi1EEES8_S8_EEENS6_IJNS7_ILi128EEENS7_ILi96EEENS7_ILi192EEEEEELi192ENS_6half_tEfNS_4arch4Sm90ELb0ELb1ELb0ELb0ELb0ELb0ELb0ELb1ELb1ELb1ELb0ELb0EEENS1_21CollectiveEpilogueFwdINS6_IJSA_SC_SB_EEES9_SE_SG_Li256ELb0ELb1ELb0ELb0EEENS1_30DynamicPersistentTileSchedulerILi256ELi128ELb0ELb1ELb1EEEEEEEEEvNT_6ParamsE:
[----:B------:R-:W-:Y:S01]  /*0000*/  LDC R1, c[0x0][0x37c] ;  /* 0x0000df00ff017b82 */ /* 0x000fe20000000800 */
[----:B------:R-:W-:Y:S05]  /*0010*/  EXIT ;  /* 0x000000000000794d */ /* 0x000fea0003800000 */
.L_x_4:
        /* <DEDUP_REMOVED lines=14> */
.L_x_14:


//--------------------- .text._ZN7cutlass13device_kernelIN5flash11enable_sm90INS1_16FlashAttnFwdSm90INS1_25CollectiveMainloopFwdSm90ILi2EN4cute5tupleIJNS5_1CILi1EEES8_S8_EEENS6_IJNS7_ILi128EEENS7_ILi96EEENS7_ILi192EEEEEELi192ENS_6half_tEfNS_4arch4Sm90ELb0ELb1ELb0ELb1ELb0ELb0ELb0ELb1ELb1ELb1ELb0ELb0EEENS1_21CollectiveEpilogueFwdINS6_IJSA_SC_SB_EEES9_SE_SG_Li256ELb1ELb1ELb0ELb0EEENS1_36VarlenDynamicPersistentTileSchedulerILi128ELi96ELi256ELi128ELb0ELb1ELb1ELb1ELb0ELb1EEEEEEEEEvNT_6ParamsE --------------------------
	.section	.text._ZN7cutlass13device_kernelIN5flash11enable_sm90INS1_16FlashAttnFwdSm90INS1_25CollectiveMainloopFwdSm90ILi2EN4cute5tupleIJNS5_1CILi1EEES8_S8_EEENS6_IJNS7_ILi128EEENS7_ILi96EEENS7_ILi192EEEEEELi192ENS_6half_tEfNS_4arch4Sm90ELb0ELb1ELb0ELb1ELb0ELb0ELb0ELb1ELb1ELb1ELb0ELb0EEENS1_21CollectiveEpilogueFwdINS6_IJSA_SC_SB_EEES9_SE_SG_Li256ELb1ELb1ELb0ELb0EEENS1_36VarlenDynamicPersistentTileSchedulerILi128ELi96ELi256ELi128ELb0ELb1ELb1ELb1ELb0ELb1EEEEEEEEEvNT_6ParamsE,"ax",@progbits
	.align	128
.text._ZN7cutlass13device_kernelIN5flash11enable_sm90INS1_16FlashAttnFwdSm90INS1_25CollectiveMainloopFwdSm90ILi2EN4cute5tupleIJNS5_1CILi1EEES8_S8_EEENS6_IJNS7_ILi128EEENS7_ILi96EEENS7_ILi192EEEEEELi192ENS_6half_tEfNS_4arch4Sm90ELb0ELb1ELb0ELb1ELb0ELb0ELb0ELb1ELb1ELb1ELb0ELb0EEENS1_21CollectiveEpilogueFwdINS6_IJSA_SC_SB_EEES9_SE_SG_Li256ELb1ELb1ELb0ELb0EEENS1_36VarlenDynamicPersistentTileSchedulerILi128ELi96ELi256ELi128ELb0ELb1ELb1ELb1ELb0ELb1EEEEEEEEEvNT_6ParamsE:
        .type           _ZN7cutlass13device_kernelIN5flash11enable_sm90INS1_16FlashAttnFwdSm90INS1_25CollectiveMainloopFwdSm90ILi2EN4cute5tupleIJNS5_1CILi1EEES8_S8_EEENS6_IJNS7_ILi128EEENS7_ILi96EEENS7_ILi192EEEEEELi192ENS_6half_tEfNS_4arch4Sm90ELb0ELb1ELb0ELb1ELb0ELb0ELb0ELb1ELb1ELb1ELb0ELb0EEENS1_21CollectiveEpilogueFwdINS6_IJSA_SC_SB_EEES9_SE_SG_Li256ELb1ELb1ELb0ELb0EEENS1_36VarlenDynamicPersistentTileSchedulerILi128ELi96ELi256ELi128ELb0ELb1ELb1ELb1ELb0ELb1EEEEEEEEEvNT_6ParamsE,@function
        .size           _ZN7cutlass13device_kernelIN5flash11enable_sm90INS1_16FlashAttnFwdSm90INS1_25CollectiveMainloopFwdSm90ILi2EN4cute5tupleIJNS5_1CILi1EEES8_S8_EEENS6_IJNS7_ILi128EEENS7_ILi96EEENS7_ILi192EEEEEELi192ENS_6half_tEfNS_4arch4Sm90ELb0ELb1ELb0ELb1ELb0ELb0ELb0ELb1ELb1ELb1ELb0ELb0EEENS1_21CollectiveEpilogueFwdINS6_IJSA_SC_SB_EEES9_SE_SG_Li256ELb1ELb1ELb0ELb0EEENS1_36VarlenDynamicPersistentTileSchedulerILi128ELi96ELi256ELi128ELb0ELb1ELb1ELb1ELb0ELb1EEEEEEEEEvNT_6ParamsE,(.L_x_15 - _ZN7cutlass13device_kernelIN5flash11enable_sm90INS1_16FlashAttnFwdSm90INS1_25CollectiveMainloopFwdSm90ILi2EN4cute5tupleIJNS5_1CILi1EEES8_S8_EEENS6_IJNS7_ILi128EEENS7_ILi96EEENS7_ILi192EEEEEELi192ENS_6half_tEfNS_4arch4Sm90ELb0ELb1ELb0ELb1ELb0ELb0ELb0ELb1ELb1ELb1ELb0ELb0EEENS1_21CollectiveEpilogueFwdINS6_IJSA_SC_SB_EEES9_SE_SG_Li256ELb1ELb1ELb0ELb0EEENS1_36VarlenDynamicPersistentTileSchedulerILi128ELi96ELi256ELi128ELb0ELb1ELb1ELb1ELb0ELb1EEEEEEEEEvNT_6ParamsE)
        .other          _ZN7cutlass13device_kernelIN5flash11enable_sm90INS1_16FlashAttnFwdSm90INS1_25CollectiveMainloopFwdSm90ILi2EN4cute5tupleIJNS5_1CILi1EEES8_S8_EEENS6_IJNS7_ILi128EEENS7_ILi96EEENS7_ILi192EEEEEELi192ENS_6half_tEfNS_4arch4Sm90ELb0ELb1ELb0ELb1ELb0ELb0ELb0ELb1ELb1ELb1ELb0ELb0EEENS1_21CollectiveEpilogueFwdINS6_IJSA_SC_SB_EEES9_SE_SG_Li256ELb1ELb1ELb0ELb0EEENS1_36VarlenDynamicPersistentTileSchedulerILi128ELi96ELi256ELi128ELb0ELb1ELb1ELb1ELb0ELb1EEEEEEEEEvNT_6ParamsE,@"STO_CUDA_ENTRY STV_DEFAULT"
_ZN7cutlass13device_kernelIN5flash11enable_sm90INS1_16FlashAttnFwdSm90INS1_25CollectiveMainloopFwdSm90ILi2EN4cute5tupleIJNS5_1CILi1EEES8_S8_EEENS6_IJNS7_ILi128EEENS7_ILi96EEENS7_ILi192EEEEEELi192ENS_6half_tEfNS_4arch4Sm90ELb0ELb1ELb0ELb1ELb0ELb0ELb0ELb1ELb1ELb1ELb0ELb0EEENS1_21CollectiveEpilogueFwdINS6_IJSA_SC_SB_EEES9_SE_SG_Li256ELb1ELb1ELb0ELb0EEENS1_36VarlenDynamicPersistentTileSchedulerILi128ELi96ELi256ELi128ELb0ELb1ELb1ELb1ELb0ELb1EEEEEEEEEvNT_6ParamsE:
[----:B------:R-:W-:Y:S01]  /*0000*/  LDC R1, c[0x0][0x37c] ;  /* 0x0000df00ff017b82 */ /* 0x000fe20000000800 */
[----:B------:R-:W-:Y:S05]  /*0010*/  EXIT ;  /* 0x000000000000794d */ /* 0x000fea0003800000 */
.L_x_5:
        /* <DEDUP_REMOVED lines=14> */
.L_x_15:


//--------------------- .text._ZN7cutlass13device_kernelIN5flash11enable_sm90INS1_16FlashAttnFwdSm90INS1_25CollectiveMainloopFwdSm90ILi2EN4cute5tupleIJNS5_1CILi1EEES8_S8_EEENS6_IJNS7_ILi128EEENS7_ILi96EEENS7_ILi192EEEEEELi192ENS_6half_tEfNS_4arch4Sm90ELb0ELb1ELb0ELb1ELb0ELb1ELb0ELb1ELb1ELb1ELb0ELb0EEENS1_21CollectiveEpilogueFwdINS6_IJSA_SC_SB_EEES9_SE_SG_Li256ELb1ELb1ELb0ELb0EEENS1_36VarlenDynamicPersistentTileSchedulerILi128ELi96ELi256ELi128ELb0ELb1ELb1ELb1ELb0ELb1EEEEEEEEEvNT_6ParamsE --------------------------
	.section	.text._ZN7cutlass13device_kernelIN5flash11enable_sm90INS1_16FlashAttnFwdSm90INS1_25CollectiveMainloopFwdSm90ILi2EN4cute5tupleIJNS5_1CILi1EEES8_S8_EEENS6_IJNS7_ILi128EEENS7_ILi96EEENS7_ILi192EEEEEELi192ENS_6half_tEfNS_4arch4Sm90ELb0ELb1ELb0ELb1ELb0ELb1ELb0ELb1ELb1ELb1ELb0ELb0EEENS1_21CollectiveEpilogueFwdINS6_IJSA_SC_SB_EEES9_SE_SG_Li256ELb1ELb1ELb0ELb0EEENS1_36VarlenDynamicPersistentTileSchedulerILi128ELi96ELi256ELi128ELb0ELb1ELb1ELb1ELb0ELb1EEEEEEEEEvNT_6ParamsE,"ax",@progbits
	.align	128
.text._ZN7cutlass13device_kernelIN5flash11enable_sm90INS1_16FlashAttnFwdSm90INS1_25CollectiveMainloopFwdSm90ILi2EN4cute5tupleIJNS5_1CILi1EEES8_S8_EEENS6_IJNS7_ILi128EEENS7_ILi96EEENS7_ILi192EEEEEELi192ENS_6half_tEfNS_4arch4Sm90ELb0ELb1ELb0ELb1ELb0ELb1ELb0ELb1ELb1ELb1ELb0ELb0EEENS1_21CollectiveEpilogueFwdINS6_IJSA_SC_SB_EEES9_SE_SG_Li256ELb1ELb1ELb0ELb0EEENS1_36VarlenDynamicPersistentTileSchedulerILi128ELi96ELi256ELi128ELb0ELb1ELb1ELb1ELb0ELb1EEEEEEEEEvNT_6ParamsE:
        .type           _ZN7cutlass13device_kernelIN5flash11enable_sm90INS1_16FlashAttnFwdSm90INS1_25CollectiveMainloopFwdSm90ILi2EN4cute5tupleIJNS5_1CILi1EEES8_S8_EEENS6_IJNS7_ILi128EEENS7_ILi96EEENS7_ILi192EEEEEELi192ENS_6half_tEfNS_4arch4Sm90ELb0ELb1ELb0ELb1ELb0ELb1ELb0ELb1ELb1ELb1ELb0ELb0EEENS1_21CollectiveEpilogueFwdINS6_IJSA_SC_SB_EEES9_SE_SG_Li256ELb1ELb1ELb0ELb0EEENS1_36VarlenDynamicPersistentTileSchedulerILi128ELi96ELi256ELi128ELb0ELb1ELb1ELb1ELb0ELb1EEEEEEEEEvNT_6ParamsE,@function
        .size           _ZN7cutlass13device_kernelIN5flash11enable_sm90INS1_16FlashAttnFwdSm90INS1_25CollectiveMainloopFwdSm90ILi2EN4cute5tupleIJNS5_1CILi1EEES8_S8_EEENS6_IJNS7_ILi128EEENS7_ILi96EEENS7_ILi192EEEEEELi192ENS_6half_tEfNS_4arch4Sm90ELb0ELb1ELb0ELb1ELb0ELb1ELb0ELb1ELb1ELb1ELb0ELb0EEENS1_21CollectiveEpilogueFwdINS6_IJSA_SC_SB_EEES9_SE_SG_Li256ELb1ELb1ELb0ELb0EEENS1_36VarlenDynamicPersistentTileSchedulerILi128ELi96ELi256ELi128ELb0ELb1ELb1ELb1ELb0ELb1EEEEEEEEEvNT_6ParamsE,(.L_x_16 - _ZN7cutlass13device_kernelIN5flash11enable_sm90INS1_16FlashAttnFwdSm90INS1_25CollectiveMainloopFwdSm90ILi2EN4cute5tupleIJNS5_1CILi1EEES8_S8_EEENS6_IJNS7_ILi128EEENS7_ILi96EEENS7_ILi192EEEEEELi192ENS_6half_tEfNS_4arch4Sm90ELb0ELb1ELb0ELb1ELb0ELb1ELb0ELb1ELb1ELb1ELb0ELb0EEENS1_21CollectiveEpilogueFwdINS6_IJSA_SC_SB_EEES9_SE_SG_Li256ELb1ELb1ELb0ELb0EEENS1_36VarlenDynamicPersistentTileSchedulerILi128ELi96ELi256ELi128ELb0ELb1ELb1ELb1ELb0ELb1EEEEEEEEEvNT_6ParamsE)
        .other          _ZN7cutlass13device_kernelIN5flash11enable_sm90INS1_16FlashAttnFwdSm90INS1_25CollectiveMainloopFwdSm90ILi2EN4cute5tupleIJNS5_1CILi1EEES8_S8_EEENS6_IJNS7_ILi128EEENS7_ILi96EEENS7_ILi192EEEEEELi192ENS_6half_tEfNS_4arch4Sm90ELb0ELb1ELb0ELb1ELb0ELb1ELb0ELb1ELb1ELb1ELb0ELb0EEENS1_21CollectiveEpilogueFwdINS6_IJSA_SC_SB_EEES9_SE_SG_Li256ELb1ELb1ELb0ELb0EEENS1_36VarlenDynamicPersistentTileSchedulerILi128ELi96ELi256ELi128ELb0ELb1ELb1ELb1ELb0ELb1EEEEEEEEEvNT_6ParamsE,@"STO_CUDA_ENTRY STV_DEFAULT"
_ZN7cutlass13device_kernelIN5flash11enable_sm90INS1_16FlashAttnFwdSm90INS1_25CollectiveMainloopFwdSm90ILi2EN4cute5tupleIJNS5_1CILi1EEES8_S8_EEENS6_IJNS7_ILi128EEENS7_ILi96EEENS7_ILi192EEEEEELi192ENS_6half_tEfNS_4arch4Sm90ELb0ELb1ELb0ELb1ELb0ELb1ELb0ELb1ELb1ELb1ELb0ELb0EEENS1_21CollectiveEpilogueFwdINS6_IJSA_SC_SB_EEES9_SE_SG_Li256ELb1ELb1ELb0ELb0EEENS1_36VarlenDynamicPersistentTileSchedulerILi128ELi96ELi256ELi128ELb0ELb1ELb1ELb1ELb0ELb1EEEEEEEEEvNT_6ParamsE:
[----:B------:R-:W-:Y:S01]  /*0000*/  LDC R1, c[0x0][0x37c] ;  /* 0x0000df00ff017b82 */ /* 0x000fe20000000800 */
[----:B------:R-:W-:Y:S05]  /*0010*/  EXIT ;  /* 0x000000000000794d */ /* 0x000fea0003800000 */
.L_x_6:
        /* <DEDUP_REMOVED lines=14> */
.L_x_16:


//--------------------- .text._ZN7cutlass13device_kernelIN5flash11enable_sm90INS1_16FlashAttnFwdSm90INS1_25CollectiveMainloopFwdSm90ILi2EN4cute5tupleIJNS5_1CILi1EEES8_S8_EEENS6_IJNS7_ILi128EEENS7_ILi112EEENS7_ILi192EEEEEELi192ENS_6half_tEfNS_4arch4Sm90ELb1ELb0ELb0ELb0ELb0ELb0ELb0ELb1ELb1ELb1ELb0ELb0EEENS1_21CollectiveEpilogueFwdINS6_IJSA_SC_SB_EEES9_SE_SG_Li256ELb0ELb1ELb0ELb0EEENS1_30DynamicPersistentTileSchedulerILi256ELi128ELb0ELb1ELb1EEEEEEEEEvNT_6ParamsE --------------------------
	.section	.text._ZN7cutlass13device_kernelIN5flash11enable_sm90INS1_16FlashAttnFwdSm90INS1_25CollectiveMainloopFwdSm90ILi2EN4cute5tupleIJNS5_1CILi1EEES8_S8_EEENS6_IJNS7_ILi128EEENS7_ILi112EEENS7_ILi192EEEEEELi192ENS_6half_tEfNS_4arch4Sm90ELb1ELb0ELb0ELb0ELb0ELb0ELb0ELb1ELb1ELb1ELb0ELb0EEENS1_21CollectiveEpilogueFwdINS6_IJSA_SC_SB_EEES9_SE_SG_Li256ELb0ELb1ELb0ELb0EEENS1_30DynamicPersistentTileSchedulerILi256ELi128ELb0ELb1ELb1EEEEEEEEEvNT_6ParamsE,"ax",@progbits
	.align	128
.text._ZN7cutlass13device_kernelIN5flash11enable_sm90INS1_16FlashAttnFwdSm90INS1_25CollectiveMainloopFwdSm90ILi2EN4cute5tupleIJNS5_1CILi1EEES8_S8_EEENS6_IJNS7_ILi128EEENS7_ILi112EEENS7_ILi192EEEEEELi192ENS_6half_tEfNS_4arch4Sm90ELb1ELb0ELb0ELb0ELb0ELb0ELb0ELb1ELb1ELb1ELb0ELb0EEENS1_21CollectiveEpilogueFwdINS6_IJSA_SC_SB_EEES9_SE_SG_Li256ELb0ELb1ELb0ELb0EEENS1_30DynamicPersistentTileSchedulerILi256ELi128ELb0ELb1ELb1EEEEEEEEEvNT_6ParamsE:
        .type           _ZN7cutlass13device_kernelIN5flash11enable_sm90INS1_16FlashAttnFwdSm90INS1_25CollectiveMainloopFwdSm90ILi2EN4cute5tupleIJNS5_1CILi1EEES8_S8_EEENS6_IJNS7_ILi128EEENS7_ILi112EEENS7_ILi192EEEEEELi192ENS_6half_tEfNS_4arch4Sm90ELb1ELb0ELb0ELb0ELb0ELb0ELb0ELb1ELb1ELb1ELb0ELb0EEENS1_21CollectiveEpilogueFwdINS6_IJSA_SC_SB_EEES9_SE_SG_Li256ELb0ELb1ELb0ELb0EEENS1_30DynamicPersistentTileSchedulerILi256ELi128ELb0ELb1ELb1EEEEEEEEEvNT_6ParamsE,@function
        .size           _ZN7cutlass13device_kernelIN5flash11enable_sm90INS1_16FlashAttnFwdSm90INS1_25CollectiveMainloopFwdSm90ILi2EN4cute5tupleIJNS5_1CILi1EEES8_S8_EEENS6_IJNS7_ILi128EEENS7_ILi112EEENS7_ILi192EEEEEELi192ENS_6half_tEfNS_4arch4Sm90ELb1ELb0ELb0ELb0ELb0ELb0ELb0ELb1ELb1ELb1ELb0ELb0EEENS1_21CollectiveEpilogueFwdINS6_IJSA_SC_SB_EEES9_SE_SG_Li256ELb0ELb1ELb0ELb0EEENS1_30DynamicPersistentTileSchedulerILi256ELi128ELb0ELb1ELb1EEEEEEEEEvNT_6ParamsE,(.L_x_17 - _ZN7cutlass13device_kernelIN5flash11enable_sm90INS1_16FlashAttnFwdSm90INS1_25CollectiveMainloopFwdSm90ILi2EN4cute5tupleIJNS5_1CILi1EEES8_S8_EEENS6_IJNS7_ILi128EEENS7_ILi112EEENS7_ILi192EEEEEELi192ENS_6half_tEfNS_4arch4Sm90ELb1ELb0ELb0ELb0ELb0ELb0ELb0ELb1ELb1ELb1ELb0ELb0EEENS1_21CollectiveEpilogueFwdINS6_IJSA_SC_SB_EEES9_SE_SG_Li256ELb0ELb1ELb0ELb0EEENS1_30DynamicPersistentTileSchedulerILi256ELi128ELb0ELb1ELb1EEEEEEEEEvNT_6ParamsE)
        .other          _ZN7cutlass13device_kernelIN5flash11enable_sm90INS1_16FlashAttnFwdSm90INS1_25CollectiveMainloopFwdSm90ILi2EN4cute5tupleIJNS5_1CILi1EEES8_S8_EEENS6_IJNS7_ILi128EEENS7_ILi112EEENS7_ILi192EEEEEELi192ENS_6half_tEfNS_4arch4Sm90ELb1ELb0ELb0ELb0ELb0ELb0ELb0ELb1ELb1ELb1ELb0ELb0EEENS1_21CollectiveEpilogueFwdINS6_IJSA_SC_SB_EEES9_SE_SG_Li256ELb0ELb1ELb0ELb0EEENS1_30DynamicPersistentTileSchedulerILi256ELi128ELb0ELb1ELb1EEEEEEEEEvNT_6ParamsE,@"STO_CUDA_ENTRY STV_DEFAULT"
_ZN7cutlass13device_kernelIN5flash11enable_sm90INS1_16FlashAttnFwdSm90INS1_25CollectiveMainloopFwdSm90ILi2EN4cute5tupleIJNS5_1CILi1EEES8_S8_EEENS6_IJNS7_ILi128EEENS7_ILi112EEENS7_ILi192EEEEEELi192ENS_6half_tEfNS_4arch4Sm90ELb1ELb0ELb0ELb0ELb0ELb0ELb0ELb1ELb1ELb1ELb0ELb0EEENS1_21CollectiveEpilogueFwdINS6_IJSA_SC_SB_EEES9_SE_SG_Li256ELb0ELb1ELb0ELb0EEENS1_30DynamicPersistentTileSchedulerILi256ELi128ELb0ELb1ELb1EEEEEEEEEvNT_6ParamsE:
[----:B------:R-:W-:Y:S01]  /*0000*/  LDC R1, c[0x0][0x37c] ;  /* 0x0000df00ff017b82 */ /* 0x000fe20000000800 */
[----:B------:R-:W-:Y:S05]  /*0010*/  EXIT ;  /* 0x000000000000794d */ /* 0x000fea0003800000 */
.L_x_7:
        /* <DEDUP_REMOVED lines=14> */
.L_x_17:


//--------------------- .text._ZN7cutlass13device_kernelIN5flash11enable_sm90INS1_16FlashAttnFwdSm90INS1_25CollectiveMainloopFwdSm90ILi2EN4cute5tupleIJNS5_1CILi1EEES8_S8_EEENS6_IJNS7_ILi128EEENS7_ILi112EEENS7_ILi192EEEEEELi192ENS_6half_tEfNS_4arch4Sm90ELb1ELb0ELb0ELb1ELb0ELb0ELb0ELb1ELb1ELb1ELb0ELb0EEENS1_21CollectiveEpilogueFwdINS6_IJSA_SC_SB_EEES9_SE_SG_Li256ELb1ELb1ELb0ELb0EEENS1_36VarlenDynamicPersistentTileSchedulerILi128ELi112ELi256ELi128ELb0ELb1ELb1ELb1ELb1ELb1EEEEEEEEEvNT_6ParamsE --------------------------
	.section	.text._ZN7cutlass13device_kernelIN5flash11enable_sm90INS1_16FlashAttnFwdSm90INS1_25CollectiveMainloopFwdSm90ILi2EN4cute5tupleIJNS5_1CILi1EEES8_S8_EEENS6_IJNS7_ILi128EEENS7_ILi112EEENS7_ILi192EEEEEELi192ENS_6half_tEfNS_4arch4Sm90ELb1ELb0ELb0ELb1ELb0ELb0ELb0ELb1ELb1ELb1ELb0ELb0EEENS1_21CollectiveEpilogueFwdINS6_IJSA_SC_SB_EEES9_SE_SG_Li256ELb1ELb1ELb0ELb0EEENS1_36VarlenDynamicPersistentTileSchedulerILi128ELi112ELi256ELi128ELb0ELb1ELb1ELb1ELb1ELb1EEEEEEEEEvNT_6ParamsE,"ax",@progbits
	.align	128
.text._ZN7cutlass13device_kernelIN5flash11enable_sm90INS1_16FlashAttnFwdSm90INS1_25CollectiveMainloopFwdSm90ILi2EN4cute5tupleIJNS5_1CILi1EEES8_S8_EEENS6_IJNS7_ILi128EEENS7_ILi112EEENS7_ILi192EEEEEELi192ENS_6half_tEfNS_4arch4Sm90ELb1ELb0ELb0ELb1ELb0ELb0ELb0ELb1ELb1ELb1ELb0ELb0EEENS1_21CollectiveEpilogueFwdINS6_IJSA_SC_SB_EEES9_SE_SG_Li256ELb1ELb1ELb0ELb0EEENS1_36VarlenDynamicPersistentTileSchedulerILi128ELi112ELi256ELi128ELb0ELb1ELb1ELb1ELb1ELb1EEEEEEEEEvNT_6ParamsE:
        .type           _ZN7cutlass13device_kernelIN5flash11enable_sm90INS1_16FlashAttnFwdSm90INS1_25CollectiveMainloopFwdSm90ILi2EN4cute5tupleIJNS5_1CILi1EEES8_S8_EEENS6_IJNS7_ILi128EEENS7_ILi112EEENS7_ILi192EEEEEELi192ENS_6half_tEfNS_4arch4Sm90ELb1ELb0ELb0ELb1ELb0ELb0ELb0ELb1ELb1ELb1ELb0ELb0EEENS1_21CollectiveEpilogueFwdINS6_IJSA_SC_SB_EEES9_SE_SG_Li256ELb1ELb1ELb0ELb0EEENS1_36VarlenDynamicPersistentTileSchedulerILi128ELi112ELi256ELi128ELb0ELb1ELb1ELb1ELb1ELb1EEEEEEEEEvNT_6ParamsE,@function
        .size           _ZN7cutlass13device_kernelIN5flash11enable_sm90INS1_16FlashAttnFwdSm90INS1_25CollectiveMainloopFwdSm90ILi2EN4cute5tupleIJNS5_1CILi1EEES8_S8_EEENS6_IJNS7_ILi128EEENS7_ILi112EEENS7_ILi192EEEEEELi192ENS_6half_tEfNS_4arch4Sm90ELb1ELb0ELb0ELb1ELb0ELb0ELb0ELb1ELb1ELb1ELb0ELb0EEENS1_21CollectiveEpilogueFwdINS6_IJSA_SC_SB_EEES9_SE_SG_Li256ELb1ELb1ELb0ELb0EEENS1_36VarlenDynamicPersistentTileSchedulerILi128ELi112ELi256ELi128ELb0ELb1ELb1ELb1ELb1ELb1EEEEEEEEEvNT_6ParamsE,(.L_x_18 - _ZN7cutlass13device_kernelIN5flash11enable_sm90INS1_16FlashAttnFwdSm90INS1_25CollectiveMainloopFwdSm90ILi2EN4cute5tupleIJNS5_1CILi1EEES8_S8_EEENS6_IJNS7_ILi128EEENS7_ILi112EEENS7_ILi192EEEEEELi192ENS_6half_tEfNS_4arch4Sm90ELb1ELb0ELb0ELb1ELb0ELb0ELb0ELb1ELb1ELb1ELb0ELb0EEENS1_21CollectiveEpilogueFwdINS6_IJSA_SC_SB_EEES9_SE_SG_Li256ELb1ELb1ELb0ELb0EEENS1_36VarlenDynamicPersistentTileSchedulerILi128ELi112ELi256ELi128ELb0ELb1ELb1ELb1ELb1ELb1EEEEEEEEEvNT_6ParamsE)
        .other          _ZN7cutlass13device_kernelIN5flash11enable_sm90INS1_16FlashAttnFwdSm90INS1_25CollectiveMainloopFwdSm90ILi2EN4cute5tupleIJNS5_1CILi1EEES8_S8_EEENS6_IJNS7_ILi128EEENS7_ILi112EEENS7_ILi192EEEEEELi192ENS_6half_tEfNS_4arch4Sm90ELb1ELb0ELb0ELb1ELb0ELb0ELb0ELb1ELb1ELb1ELb0ELb0EEENS1_21CollectiveEpilogueFwdINS6_IJSA_SC_SB_EEES9_SE_SG_Li256ELb1ELb1ELb0ELb0EEENS1_36VarlenDynamicPersistentTileSchedulerILi128ELi112ELi256ELi128ELb0ELb1ELb1ELb1ELb1ELb1EEEEEEEEEvNT_6ParamsE,@"STO_CUDA_ENTRY STV_DEFAULT"
_ZN7cutlass13device_kernelIN5flash11enable_sm90INS1_16FlashAttnFwdSm90INS1_25CollectiveMainloopFwdSm90ILi2EN4cute5tupleIJNS5_1CILi1EEES8_S8_EEENS6_IJNS7_ILi128EEENS7_ILi112EEENS7_ILi192EEEEEELi192ENS_6half_tEfNS_4arch4Sm90ELb1ELb0ELb0ELb1ELb0ELb0ELb0ELb1ELb1ELb1ELb0ELb0EEENS1_21CollectiveEpilogueFwdINS6_IJSA_SC_SB_EEES9_SE_SG_Li256ELb1ELb1ELb0ELb0EEENS1_36VarlenDynamicPersistentTileSchedulerILi128ELi112ELi256ELi128ELb0ELb1ELb1ELb1ELb1ELb1EEEEEEEEEvNT_6ParamsE:
[----:B------:R-:W-:Y:S01]  /*0000*/  LDC R1, c[0x0][0x37c] ;  /* 0x0000df00ff017b82 */ /* 0x000fe20000000800 */
[----:B------:R-:W-:Y:S05]  /*0010*/  EXIT ;  /* 0x000000000000794d */ /* 0x000fea0003800000 */
.L_x_8:
        /* <DEDUP_REMOVED lines=14> */
.L_x_18:


//--------------------- .text._ZN7cutlass13device_kernelIN5flash11enable_sm90INS1_16FlashAttnFwdSm90INS1_25CollectiveMainloopFwdSm90ILi2EN4cute5tupleIJNS5_1CILi1EEES8_S8_EEENS6_IJNS7_ILi128EEENS7_ILi112EEENS7_ILi192EEEEEELi192ENS_6half_tEfNS_4arch4Sm90ELb1ELb0ELb0ELb1ELb0ELb1ELb0ELb1ELb1ELb1ELb0ELb0EEENS1_21CollectiveEpilogueFwdINS6_IJSA_SC_SB_EEES9_SE_SG_Li256ELb1ELb1ELb0ELb0EEENS1_36VarlenDynamicPersistentTileSchedulerILi128ELi112ELi256ELi128ELb0ELb1ELb1ELb1ELb1ELb1EEEEEEEEEvNT_6ParamsE --------------------------
	.section	.text._ZN7cutlass13device_kernelIN5flash11enable_sm90INS1_16FlashAttnFwdSm90INS1_25CollectiveMainloopFwdSm90ILi2EN4cute5tupleIJNS5_1CILi1EEES8_S8_EEENS6_IJNS7_ILi128EEENS7_ILi112EEENS7_ILi192EEEEEELi192ENS_6half_tEfNS_4arch4Sm90ELb1ELb0ELb0ELb1ELb0ELb1ELb0ELb1ELb1ELb1ELb0ELb0EEENS1_21CollectiveEpilogueFwdINS6_IJSA_SC_SB_EEES9_SE_SG_Li256ELb1ELb1ELb0ELb0EEENS1_36VarlenDynamicPersistentTileSchedulerILi128ELi112ELi256ELi128ELb0ELb1ELb1ELb1ELb1ELb1EEEEEEEEEvNT_6ParamsE,"ax",@progbits
	.align	128
.text._ZN7cutlass13device_kernelIN5flash11enable_sm90INS1_16FlashAttnFwdSm90INS1_25CollectiveMainloopFwdSm90ILi2EN4cute5tupleIJNS5_1CILi1EEES8_S8_EEENS6_IJNS7_ILi128EEENS7_ILi112EEENS7_ILi192EEEEEELi192ENS_6half_tEfNS_4arch4Sm90ELb1ELb0ELb0ELb1ELb0ELb1ELb0ELb1ELb1ELb1ELb0ELb0EEENS1_21CollectiveEpilogueFwdINS6_IJSA_SC_SB_EEES9_SE_SG_Li256ELb1ELb1ELb0ELb0EEENS1_36VarlenDynamicPersistentTileSchedulerILi128ELi112ELi256ELi128ELb0ELb1ELb1ELb1ELb1ELb1EEEEEEEEEvNT_6ParamsE:
        .type           _ZN7cutlass13device_kernelIN5flash11enable_sm90INS1_16FlashAttnFwdSm90INS1_25CollectiveMainloopFwdSm90ILi2EN4cute5tupleIJNS5_1CILi1EEES8_S8_EEENS6_IJNS7_ILi128EEENS7_ILi112EEENS7_ILi192EEEEEELi192ENS_6half_tEfNS_4arch4Sm90ELb1ELb0ELb0ELb1ELb0ELb1ELb0ELb1ELb1ELb1ELb0ELb0EEENS1_21CollectiveEpilogueFwdINS6_IJSA_SC_SB_EEES9_SE_SG_Li256ELb1ELb1ELb0ELb0EEENS1_36VarlenDynamicPersistentTileSchedulerILi128ELi112ELi256ELi128ELb0ELb1ELb1ELb1ELb1ELb1EEEEEEEEEvNT_6ParamsE,@function
        .size           _ZN7cutlass13device_kernelIN5flash11enable_sm90INS1_16FlashAttnFwdSm90INS1_25CollectiveMainloopFwdSm90ILi2EN4cute5tupleIJNS5_1CILi1EEES8_S8_EEENS6_IJNS7_ILi128EEENS7_ILi112EEENS7_ILi192EEEEEELi192ENS_6half_tEfNS_4arch4Sm90ELb1ELb0ELb0ELb1ELb0ELb1ELb0ELb1ELb1ELb1ELb0ELb0EEENS1_21CollectiveEpilogueFwdINS6_IJSA_SC_SB_EEES9_SE_SG_Li256ELb1ELb1ELb0ELb0EEENS1_36VarlenDynamicPersistentTileSchedulerILi128ELi112ELi256ELi128ELb0ELb1ELb1ELb1ELb1ELb1EEEEEEEEEvNT_6ParamsE,(.L_x_19 - _ZN7cutlass13device_kernelIN5flash11enable_sm90INS1_16FlashAttnFwdSm90INS1_25CollectiveMainloopFwdSm90ILi2EN4cute5tupleIJNS5_1CILi1EEES8_S8_EEENS6_IJNS7_ILi128EEENS7_ILi112EEENS7_ILi192EEEEEELi192ENS_6half_tEfNS_4arch4Sm90ELb1ELb0ELb0ELb1ELb0ELb1ELb0ELb1ELb1ELb1ELb0ELb0EEENS1_21CollectiveEpilogueFwdINS6_IJSA_SC_SB_EEES9_SE_SG_Li256ELb1ELb1ELb0ELb0EEENS1_36VarlenDynamicPersistentTileSchedulerILi128ELi112ELi256ELi128ELb0ELb1ELb1ELb1ELb1ELb1EEEEEEEEEvNT_6ParamsE)
        .other          _ZN7cutlass13device_kernelIN5flash11enable_sm90INS1_16FlashAttnFwdSm90INS1_25CollectiveMainloopFwdSm90ILi2EN4cute5tupleIJNS5_1CILi1EEES8_S8_EEENS6_IJNS7_ILi128EEENS7_ILi112EEENS7_ILi192EEEEEELi192ENS_6half_tEfNS_4arch4Sm90ELb1ELb0ELb0ELb1ELb0ELb1ELb0ELb1ELb1ELb1ELb0ELb0EEENS1_21CollectiveEpilogueFwdINS6_IJSA_SC_SB_EEES9_SE_SG_Li256ELb1ELb1ELb0ELb0EEENS1_36VarlenDynamicPersistentTileSchedulerILi128ELi112ELi256ELi128ELb0ELb1ELb1ELb1ELb1ELb1EEEEEEEEEvNT_6ParamsE,@"STO_CUDA_ENTRY STV_DEFAULT"
_ZN7cutlass13device_kernelIN5flash11enable_sm90INS1_16FlashAttnFwdSm90INS1_25CollectiveMainloopFwdSm90ILi2EN4cute5tupleIJNS5_1CILi1EEES8_S8_EEENS6_IJNS7_ILi128EEENS7_ILi112EEENS7_ILi192EEEEEELi192ENS_6half_tEfNS_4arch4Sm90ELb1ELb0ELb0ELb1ELb0ELb1ELb0ELb1ELb1ELb1ELb0ELb0EEENS1_21CollectiveEpilogueFwdINS6_IJSA_SC_SB_EEES9_SE_SG_Li256ELb1ELb1ELb0ELb0EEENS1_36VarlenDynamicPersistentTileSchedulerILi128ELi112ELi256ELi128ELb0ELb1ELb1ELb1ELb1ELb1EEEEEEEEEvNT_6ParamsE:
[----:B------:R-:W-:Y:S01]  /*0000*/  LDC R1, c[0x0][0x37c] ;  /* 0x0000df00ff017b82 */ /* 0x000fe20000000800 */
[----:B------:R-:W-:Y:S05]  /*0010*/  EXIT ;  /* 0x000000000000794d */ /* 0x000fea0003800000 */
.L_x_9:
        /* <DEDUP_REMOVED lines=14> */
.L_x_19:


//--------------------- .nv.shared.reserved.0     --------------------------
	.section	.nv.shared.reserved.0,"aw",@nobits
	.weak		__nv_reservedSMEM_offset_0_alias
	.size		__nv_reservedSMEM_offset_0_alias, 0, 64
	.other		__nv_reservedSMEM_offset_0_alias,@"STO_CUDA_RESERVED_SHARED STV_DEFAULT"
__nv_reservedSMEM_offset_0_alias:
	.zero		0
	.zero		64


//--------------------- .nv.global                --------------------------
	.section	.nv.global,"aw",@nobits
.nv.global:
	.type		_ZN74_INTERNAL_9aeea976_38_flash_fwd_hdim192_fp16_packgqa_sm90_cu_ee213261_33584cute1_E,@object
	.size		_ZN74_INTERNAL_9aeea976_38_flash_fwd_hdim192_fp16_packgqa_sm90_cu_ee213261_33584cute1_E,(_ZN74_INTERNAL_9aeea976_38_flash_fwd_hdim192_fp16_packgqa_sm90_cu_ee213261_33584cuda3std3__45__cpo6cbeginE - _ZN74_INTERNAL_9aeea976_38_flash_fwd_hdim192_fp16_packgqa_sm90_cu_ee213261_33584cute1_E)
_ZN74_INTERNAL_9aeea976_38_flash_fwd_hdim192_fp16_packgqa_sm90_cu_ee213261_33584cute1_E:
	.zero		1
	.type		_ZN74_INTERNAL_9aeea976_38_flash_fwd_hdim192_fp16_packgqa_sm90_cu_ee213261_33584cuda3std3__45__cpo6cbeginE,@object
	.size		_ZN74_INTERNAL_9aeea976_38_flash_fwd_hdim192_fp16_packgqa_sm90_cu_ee213261_33584cuda3std3__45__cpo6cbeginE,(_ZN74_INTERNAL_9aeea976_38_flash_fwd_hdim192_fp16_packgqa_sm90_cu_ee213261_33584cuda3std3__48in_placeE - _ZN74_INTERNAL_9aeea976_38_flash_fwd_hdim192_fp16_packgqa_sm90_cu_ee213261_33584cuda3std3__45__cpo6cbeginE)
_ZN74_INTERNAL_9aeea976_38_flash_fwd_hdim192_fp16_packgqa_sm90_cu_ee213261_33584cuda3std3__45__cpo6cbeginE:
	.zero		1
	.type		_ZN74_INTERNAL_9aeea976_38_flash_fwd_hdim192_fp16_packgqa_sm90_cu_ee213261_33584cuda3std3__48in_placeE,@object
	.size		_ZN74_INTERNAL_9aeea976_38_flash_fwd_hdim192_fp16_packgqa_sm90_cu_ee213261_33584cuda3std3__48in_placeE,(_ZN74_INTERNAL_9aeea976_38_flash_fwd_hdim192_fp16_packgqa_sm90_cu_ee213261_33584cuda3std6ranges3__45__cpo9iter_moveE - _ZN74_INTERNAL_9aeea976_38_flash_fwd_hdim192_fp16_packgqa_sm90_cu_ee213261_33584cuda3std3__48in_placeE)
_ZN74_INTERNAL_9aeea976_38_flash_fwd_hdim192_fp16_packgqa_sm90_cu_ee213261_33584cuda3std3__48in_placeE:
	.zero		1
	.type		_ZN74_INTERNAL_9aeea976_38_flash_fwd_hdim192_fp16_packgqa_sm90_cu_ee213261_33584cuda3std6ranges3__45__cpo9iter_moveE,@object
	.size		_ZN74_INTERNAL_9aeea976_38_flash_fwd_hdim192_fp16_packgqa_sm90_cu_ee213261_33584cuda3std6ranges3__45__cpo9iter_moveE,(_ZN74_INTERNAL_9aeea976_38_flash_fwd_hdim192_fp16_packgqa_sm90_cu_ee213261_33584cuda3std3__45__cpo5beginE - _ZN74_INTERNAL_9aeea976_38_flash_fwd_hdim192_fp16_packgqa_sm90_cu_ee213261_33584cuda3std6ranges3__45__cpo9iter_moveE)
_ZN74_INTERNAL_9aeea976_38_flash_fwd_hdim192_fp16_packgqa_sm90_cu_ee213261_33584cuda3std6ranges3__45__cpo9iter_moveE:
	.zero		1
	.type		_ZN74_INTERNAL_9aeea976_38_flash_fwd_hdim192_fp16_packgqa_sm90_cu_ee213261_33584cuda3std3__45__cpo5beginE,@object
	.size		_ZN74_INTERNAL_9aeea976_38_flash_fwd_hdim192_fp16_packgqa_sm90_cu_ee213261_33584cuda3std3__45__cpo5beginE,(_ZN74_INTERNAL_9aeea976_38_flash_fwd_hdim192_fp16_packgqa_sm90_cu_ee213261_33584cuda3std3__476_GLOBAL__N__9aeea976_38_flash_fwd_hdim192_fp16_packgqa_sm90_cu_ee213261_33586ignoreE - _ZN74_INTERNAL_9aeea976_38_flash_fwd_hdim192_fp16_packgqa_sm90_cu_ee213261_33584cuda3std3__45__cpo5beginE)
_ZN74_INTERNAL_9aeea976_38_flash_fwd_hdim192_fp16_packgqa_sm90_cu_ee213261_33584cuda3std3__45__cpo5beginE:
	.zero		1
	.type		_ZN74_INTERNAL_9aeea976_38_flash_fwd_hdim192_fp16_packgqa_sm90_cu_ee213261_33584cuda3std3__476_GLOBAL__N__9aeea976_38_flash_fwd_hdim192_fp16_packgqa_sm90_cu_ee213261_33586ignoreE,@object
	.size		_ZN74_INTERNAL_9aeea976_38_flash_fwd_hdim192_fp16_packgqa_sm90_cu_ee213261_33584cuda3std3__476_GLOBAL__N__9aeea976_38_flash_fwd_hdim192_fp16_packgqa_sm90_cu_ee213261_33586ignoreE,(_ZN74_INTERNAL_9aeea976_38_flash_fwd_hdim192_fp16_packgqa_sm90_cu_ee213261_33584cute7productE - _ZN74_INTERNAL_9aeea976_38_flash_fwd_hdim192_fp16_packgqa_sm90_cu_ee213261_33584cuda3std3__476_GLOBAL__N__9aeea976_38_flash_fwd_hdim192_fp16_packgqa_sm90_cu_ee213261_33586ignoreE)
_ZN74_INTERNAL_9aeea976_38_flash_fwd_hdim192_fp16_packgqa_sm90_cu_ee213261_33584cuda3std3__476_GLOBAL__N__9aeea976_38_flash_fwd_hdim192_fp16_packgqa_sm90_cu_ee213261_33586ignoreE:
	.zero		1
	.type		_ZN74_INTERNAL_9aeea976_38_flash_fwd_hdim192_fp16_packgqa_sm90_cu_ee213261_33584cute7productE,@object
	.size		_ZN74_INTERNAL_9aeea976_38_flash_fwd_hdim192_fp16_packgqa_sm90_cu_ee213261_33584cute7productE,(_ZN74_INTERNAL_9aeea976_38_flash_fwd_hdim192_fp16_packgqa_sm90_cu_ee213261_33584cuda3std3__45__cpo3endE - _ZN74_INTERNAL_9aeea976_38_flash_fwd_hdim192_fp16_packgqa_sm90_cu_ee213261_33584cute7productE)
_ZN74_INTERNAL_9aeea976_38_flash_fwd_hdim192_fp16_packgqa_sm90_cu_ee213261_33584cute7productE:
	.zero		1
	.type		_ZN74_INTERNAL_9aeea976_38_flash_fwd_hdim192_fp16_packgqa_sm90_cu_ee213261_33584cuda3std3__45__cpo3endE,@object
	.size		_ZN74_INTERNAL_9aeea976_38_flash_fwd_hdim192_fp16_packgqa_sm90_cu_ee213261_33584cuda3std3__45__cpo3endE,(_ZN74_INTERNAL_9aeea976_38_flash_fwd_hdim192_fp16_packgqa_sm90_cu_ee213261_33584cuda3std3__419piecewise_constructE - _ZN74_INTERNAL_9aeea976_38_flash_fwd_hdim192_fp16_packgqa_sm90_cu_ee213261_33584cuda3std3__45__cpo3endE)
_ZN74_INTERNAL_9aeea976_38_flash_fwd_hdim192_fp16_packgqa_sm90_cu_ee213261_33584cuda3std3__45__cpo3endE:
	.zero		1
	.type		_ZN74_INTERNAL_9aeea976_38_flash_fwd_hdim192_fp16_packgqa_sm90_cu_ee213261_33584cuda3std3__419piecewise_constructE,@object
	.size		_ZN74_INTERNAL_9aeea976_38_flash_fwd_hdim192_fp16_packgqa_sm90_cu_ee213261_33584cuda3std3__419piecewise_constructE,(_ZN74_INTERNAL_9aeea976_38_flash_fwd_hdim192_fp16_packgqa_sm90_cu_ee213261_33584cuda3std3__45__cpo4cendE - _ZN74_INTERNAL_9aeea976_38_flash_fwd_hdim192_fp16_packgqa_sm90_cu_ee213261_33584cuda3std3__419piecewise_constructE)
_ZN74_INTERNAL_9aeea976_38_flash_fwd_hdim192_fp16_packgqa_sm90_cu_ee213261_33584cuda3std3__419piecewise_constructE:
	.zero		1
	.type		_ZN74_INTERNAL_9aeea976_38_flash_fwd_hdim192_fp16_packgqa_sm90_cu_ee213261_33584cuda3std3__45__cpo4cendE,@object
	.size		_ZN74_INTERNAL_9aeea976_38_flash_fwd_hdim192_fp16_packgqa_sm90_cu_ee213261_33584cuda3std3__45__cpo4cendE,(_ZN74_INTERNAL_9aeea976_38_flash_fwd_hdim192_fp16_packgqa_sm90_cu_ee213261_33584cuda3std6ranges3__45__cpo4swapE - _ZN74_INTERNAL_9aeea976_38_flash_fwd_hdim192_fp16_packgqa_sm90_cu_ee213261_33584cuda3std3__45__cpo4cendE)
_ZN74_INTERNAL_9aeea976_38_flash_fwd_hdim192_fp16_packgqa_sm90_cu_ee213261_33584cuda3std3__45__cpo4cendE:
	.zero		1
	.type		_ZN74_INTERNAL_9aeea976_38_flash_fwd_hdim192_fp16_packgqa_sm90_cu_ee213261_33584cuda3std6ranges3__45__cpo4swapE,@object
	.size		_ZN74_INTERNAL_9aeea976_38_flash_fwd_hdim192_fp16_packgqa_sm90_cu_ee213261_33584cuda3std6ranges3__45__cpo4swapE,(.L_7 - _ZN74_INTERNAL_9aeea976_38_flash_fwd_hdim192_fp16_packgqa_sm90_cu_ee213261_33584cuda3std6ranges3__45__cpo4swapE)
_ZN74_INTERNAL_9aeea976_38_flash_fwd_hdim192_fp16_packgqa_sm90_cu_ee213261_33584cuda3std6ranges3__45__cpo4swapE:
	.zero		1
.L_7:


//--------------------- .nv.constant0._ZN7cutlass13device_kernelIN5flash11enable_sm90INS1_16FlashAttnFwdSm90INS1_25CollectiveMainloopFwdSm90ILi2EN4cute5tupleIJNS5_1CILi1EEES8_S8_EEENS6_IJNS7_ILi128EEENS7_ILi112EEENS7_ILi192EEEEEELi192ENS_6half_tEfNS_4arch4Sm90ELb0ELb0ELb0ELb0ELb0ELb0ELb0ELb1ELb1ELb1ELb0ELb0EEENS1_21CollectiveEpilogueFwdINS6_IJSA_SC_SB_EEES9_SE_SG_Li256ELb0ELb1ELb0ELb0EEENS1_29StaticPersistentTileSchedulerILb0EEEEEEEEEvNT_6ParamsE --------------------------
	.section	.nv.constant0._ZN7cutlass13device_kernelIN5flash11enable_sm90INS1_16FlashAttnFwdSm90INS1_25CollectiveMainloopFwdSm90ILi2EN4cute5tupleIJNS5_1CILi1EEES8_S8_EEENS6_IJNS7_ILi128EEENS7_ILi112EEENS7_ILi192EEEEEELi192ENS_6half_tEfNS_4arch4Sm90ELb0ELb0ELb0ELb0ELb0ELb0ELb0ELb1ELb1ELb1ELb0ELb0EEENS1_21CollectiveEpilogueFwdINS6_IJSA_SC_SB_EEES9_SE_SG_Li256ELb0ELb1ELb0ELb0EEENS1_29StaticPersistentTileSchedulerILb0EEEEEEEEEvNT_6ParamsE,"a",@progbits
	.sectionflags	@""
	.align	4
.nv.constant0._ZN7cutlass13device_kernelIN5flash11enable_sm90INS1_16FlashAttnFwdSm90INS1_25CollectiveMainloopFwdSm90ILi2EN4cute5tupleIJNS5_1CILi1EEES8_S8_EEENS6_IJNS7_ILi128EEENS7_ILi112EEENS7_ILi192EEEEEELi192ENS_6half_tEfNS_4arch4Sm90ELb0ELb0ELb0ELb0ELb0ELb0ELb0ELb1ELb1ELb1ELb0ELb0EEENS1_21CollectiveEpilogueFwdINS6_IJSA_SC_SB_EEES9_SE_SG_Li256ELb0ELb1ELb0ELb0EEENS1_29StaticPersistentTileSchedulerILb0EEEEEEEEEvNT_6ParamsE:
	.zero		3456


//--------------------- .nv.constant0._ZN7cutlass13device_kernelIN5flash11enable_sm90INS1_16FlashAttnFwdSm90INS1_25CollectiveMainloopFwdSm90ILi2EN4cute5tupleIJNS5_1CILi2EEENS7_ILi1EEES9_EEENS6_IJNS7_ILi128EEENS7_ILi112EEENS7_ILi192EEEEEELi192ENS_6half_tEfNS_4arch4Sm90ELb0ELb0ELb0ELb0ELb0ELb0ELb0ELb1ELb1ELb1ELb0ELb0EEENS1_21CollectiveEpilogueFwdINS6_IJSB_SD_SC_EEESA_SF_SH_Li256ELb0ELb1ELb0ELb0EEENS1_29StaticPersistentTileSchedulerILb0EEEEEEEEEvNT_6ParamsE --------------------------
	.section	.nv.constant0._ZN7cutlass13device_kernelIN5flash11enable_sm90INS1_16FlashAttnFwdSm90INS1_25CollectiveMainloopFwdSm90ILi2EN4cute5tupleIJNS5_1CILi2EEENS7_ILi1EEES9_EEENS6_IJNS7_ILi128EEENS7_ILi112EEENS7_ILi192EEEEEELi192ENS_6half_tEfNS_4arch4Sm90ELb0ELb0ELb0ELb0ELb0ELb0ELb0ELb1ELb1ELb1ELb0ELb0EEENS1_21CollectiveEpilogueFwdINS6_IJSB_SD_SC_EEESA_SF_SH_Li256ELb0ELb1ELb0ELb0EEENS1_29StaticPersistentTileSchedulerILb0EEEEEEEEEvNT_6ParamsE,"a",@progbits
	.sectionflags	@""
	.align	4
.nv.constant0._ZN7cutlass13device_kernelIN5flash11enable_sm90INS1_16FlashAttnFwdSm90INS1_25CollectiveMainloopFwdSm90ILi2EN4cute5tupleIJNS5_1CILi2EEENS7_ILi1EEES9_EEENS6_IJNS7_ILi128EEENS7_ILi112EEENS7_ILi192EEEEEELi192ENS_6half_tEfNS_4arch4Sm90ELb0ELb0ELb0ELb0ELb0ELb0ELb0ELb1ELb1ELb1ELb0ELb0EEENS1_21CollectiveEpilogueFwdINS6_IJSB_SD_SC_EEESA_SF_SH_Li256ELb0ELb1ELb0ELb0EEENS1_29StaticPersistentTileSchedulerILb0EEEEEEEEEvNT_6ParamsE:
	.zero		3456


//--------------------- .nv.constant0._ZN7cutlass13device_kernelIN5flash11enable_sm90INS1_16FlashAttnFwdSm90INS1_25CollectiveMainloopFwdSm90ILi2EN4cute5tupleIJNS5_1CILi1EEES8_S8_EEENS6_IJNS7_ILi128EEENS7_ILi112EEENS7_ILi192EEEEEELi192ENS_6half_tEfNS_4arch4Sm90ELb0ELb0ELb0ELb1ELb0ELb0ELb0ELb1ELb1ELb1ELb0ELb0EEENS1_21CollectiveEpilogueFwdINS6_IJSA_SC_SB_EEES9_SE_SG_Li256ELb1ELb1ELb0ELb0EEENS1_36VarlenDynamicPersistentTileSchedulerILi128ELi112ELi256ELi128ELb0ELb1ELb1ELb0ELb1ELb1EEEEEEEEEvNT_6ParamsE --------------------------
	.section	.nv.constant0._ZN7cutlass13device_kernelIN5flash11enable_sm90INS1_16FlashAttnFwdSm90INS1_25CollectiveMainloopFwdSm90ILi2EN4cute5tupleIJNS5_1CILi1EEES8_S8_EEENS6_IJNS7_ILi128EEENS7_ILi112EEENS7_ILi192EEEEEELi192ENS_6half_tEfNS_4arch4Sm90ELb0ELb0ELb0ELb1ELb0ELb0ELb0ELb1ELb1ELb1ELb0ELb0EEENS1_21CollectiveEpilogueFwdINS6_IJSA_SC_SB_EEES9_SE_SG_Li256ELb1ELb1ELb0ELb0EEENS1_36VarlenDynamicPersistentTileSchedulerILi128ELi112ELi256ELi128ELb0ELb1ELb1ELb0ELb1ELb1EEEEEEEEEvNT_6ParamsE,"a",@progbits
	.sectionflags	@""
	.align	4
.nv.constant0._ZN7cutlass13device_kernelIN5flash11enable_sm90INS1_16FlashAttnFwdSm90INS1_25CollectiveMainloopFwdSm90ILi2EN4cute5tupleIJNS5_1CILi1EEES8_S8_EEENS6_IJNS7_ILi128EEENS7_ILi112EEENS7_ILi192EEEEEELi192ENS_6half_tEfNS_4arch4Sm90ELb0ELb0ELb0ELb1ELb0ELb0ELb0ELb1ELb1ELb1ELb0ELb0EEENS1_21CollectiveEpilogueFwdINS6_IJSA_SC_SB_EEES9_SE_SG_Li256ELb1ELb1ELb0ELb0EEENS1_36VarlenDynamicPersistentTileSchedulerILi128ELi112ELi256ELi128ELb0ELb1ELb1ELb0ELb1ELb1EEEEEEEEEvNT_6ParamsE:
	.zero		3584


//--------------------- .nv.constant0._ZN7cutlass13device_kernelIN5flash11enable_sm90INS1_16FlashAttnFwdSm90INS1_25CollectiveMainloopFwdSm90ILi2EN4cute5tupleIJNS5_1CILi1EEES8_S8_EEENS6_IJNS7_ILi128EEENS7_ILi112EEENS7_ILi192EEEEEELi192ENS_6half_tEfNS_4arch4Sm90ELb0ELb0ELb0ELb1ELb0ELb1ELb0ELb1ELb1ELb1ELb0ELb0EEENS1_21CollectiveEpilogueFwdINS6_IJSA_SC_SB_EEES9_SE_SG_Li256ELb1ELb1ELb0ELb0EEENS1_36VarlenDynamicPersistentTileSchedulerILi128ELi112ELi256ELi128ELb0ELb1ELb1ELb0ELb1ELb1EEEEEEEEEvNT_6ParamsE --------------------------
	.section	.nv.constant0._ZN7cutlass13device_kernelIN5flash11enable_sm90INS1_16FlashAttnFwdSm90INS1_25CollectiveMainloopFwdSm90ILi2EN4cute5tupleIJNS5_1CILi1EEES8_S8_EEENS6_IJNS7_ILi128EEENS7_ILi112EEENS7_ILi192EEEEEELi192ENS_6half_tEfNS_4arch4Sm90ELb0ELb0ELb0ELb1ELb0ELb1ELb0ELb1ELb1ELb1ELb0ELb0EEENS1_21CollectiveEpilogueFwdINS6_IJSA_SC_SB_EEES9_SE_SG_Li256ELb1ELb1ELb0ELb0EEENS1_36VarlenDynamicPersistentTileSchedulerILi128ELi112ELi256ELi128ELb0ELb1ELb1ELb0ELb1ELb1EEEEEEEEEvNT_6ParamsE,"a",@progbits
	.sectionflags	@""
	.align	4
.nv.constant0._ZN7cutlass13device_kernelIN5flash11enable_sm90INS1_16FlashAttnFwdSm90INS1_25CollectiveMainloopFwdSm90ILi2EN4cute5tupleIJNS5_1CILi1EEES8_S8_EEENS6_IJNS7_ILi128EEENS7_ILi112EEENS7_ILi192EEEEEELi192ENS_6half_tEfNS_4arch4Sm90ELb0ELb0ELb0ELb1ELb0ELb1ELb0ELb1ELb1ELb1ELb0ELb0EEENS1_21CollectiveEpilogueFwdINS6_IJSA_SC_SB_EEES9_SE_SG_Li256ELb1ELb1ELb0ELb0EEENS1_36VarlenDynamicPersistentTileSchedulerILi128ELi112ELi256ELi128ELb0ELb1ELb1ELb0ELb1ELb1EEEEEEEEEvNT_6ParamsE:
	.zero		3584


//--------------------- .nv.constant0._ZN7cutlass13device_kernelIN5flash11enable_sm90INS1_16FlashAttnFwdSm90INS1_25CollectiveMainloopFwdSm90ILi2EN4cute5tupleIJNS5_1CILi1EEES8_S8_EEENS6_IJNS7_ILi128EEENS7_ILi96EEENS7_ILi192EEEEEELi192ENS_6half_tEfNS_4arch4Sm90ELb0ELb1ELb0ELb0ELb0ELb0ELb0ELb1ELb1ELb1ELb0ELb0EEENS1_21CollectiveEpilogueFwdINS6_IJSA_SC_SB_EEES9_SE_SG_Li256ELb0ELb1ELb0ELb0EEENS1_30DynamicPersistentTileSchedulerILi256ELi128ELb0ELb1ELb1EEEEEEEEEvNT_6ParamsE --------------------------
	.section	.nv.constant0._ZN7cutlass13device_kernelIN5flash11enable_sm90INS1_16FlashAttnFwdSm90INS1_25CollectiveMainloopFwdSm90ILi2EN4cute5tupleIJNS5_1CILi1EEES8_S8_EEENS6_IJNS7_ILi128EEENS7_ILi96EEENS7_ILi192EEEEEELi192ENS_6half_tEfNS_4arch4Sm90ELb0ELb1ELb0ELb0ELb0ELb0ELb0ELb1ELb1ELb1ELb0ELb0EEENS1_21CollectiveEpilogueFwdINS6_IJSA_SC_SB_EEES9_SE_SG_Li256ELb0ELb1ELb0ELb0EEENS1_30DynamicPersistentTileSchedulerILi256ELi128ELb0ELb1ELb1EEEEEEEEEvNT_6ParamsE,"a",@progbits
	.sectionflags	@""
	.align	4
.nv.constant0._ZN7cutlass13device_kernelIN5flash11enable_sm90INS1_16FlashAttnFwdSm90INS1_25CollectiveMainloopFwdSm90ILi2EN4cute5tupleIJNS5_1CILi1EEES8_S8_EEENS6_IJNS7_ILi128EEENS7_ILi96EEENS7_ILi192EEEEEELi192ENS_6half_tEfNS_4arch4Sm90ELb0ELb1ELb0ELb0ELb0ELb0ELb0ELb1ELb1ELb1ELb0ELb0EEENS1_21CollectiveEpilogueFwdINS6_IJSA_SC_SB_EEES9_SE_SG_Li256ELb0ELb1ELb0ELb0EEENS1_30DynamicPersistentTileSchedulerILi256ELi128ELb0ELb1ELb1EEEEEEEEEvNT_6ParamsE:
	.zero		3584


//--------------------- .nv.constant0._ZN7cutlass13device_kernelIN5flash11enable_sm90INS1_16FlashAttnFwdSm90INS1_25CollectiveMainloopFwdSm90ILi2EN4cute5tupleIJNS5_1CILi1EEES8_S8_EEENS6_IJNS7_ILi128EEENS7_ILi96EEENS7_ILi192EEEEEELi192ENS_6half_tEfNS_4arch4Sm90ELb0ELb1ELb0ELb1ELb0ELb0ELb0ELb1ELb1ELb1ELb0ELb0EEENS1_21CollectiveEpilogueFwdINS6_IJSA_SC_SB_EEES9_SE_SG_Li256ELb1ELb1ELb0ELb0EEENS1_36VarlenDynamicPersistentTileSchedulerILi128ELi96ELi256ELi128ELb0ELb1ELb1ELb1ELb0ELb1EEEEEEEEEvNT_6ParamsE --------------------------
	.section	.nv.constant0._ZN7cutlass13device_kernelIN5flash11enable_sm90INS1_16FlashAttnFwdSm90INS1_25CollectiveMainloopFwdSm90ILi2EN4cute5tupleIJNS5_1CILi1EEES8_S8_EEENS6_IJNS7_ILi128EEENS7_ILi96EEENS7_ILi192EEEEEELi192ENS_6half_tEfNS_4arch4Sm90ELb0ELb1ELb0ELb1ELb0ELb0ELb0ELb1ELb1ELb1ELb0ELb0EEENS1_21CollectiveEpilogueFwdINS6_IJSA_SC_SB_EEES9_SE_SG_Li256ELb1ELb1ELb0ELb0EEENS1_36VarlenDynamicPersistentTileSchedulerILi128ELi96ELi256ELi128ELb0ELb1ELb1ELb1ELb0ELb1EEEEEEEEEvNT_6ParamsE,"a",@progbits
	.sectionflags	@""
	.align	4
.nv.constant0._ZN7cutlass13device_kernelIN5flash11enable_sm90INS1_16FlashAttnFwdSm90INS1_25CollectiveMainloopFwdSm90ILi2EN4cute5tupleIJNS5_1CILi1EEES8_S8_EEENS6_IJNS7_ILi128EEENS7_ILi96EEENS7_ILi192EEEEEELi192ENS_6half_tEfNS_4arch4Sm90ELb0ELb1ELb0ELb1ELb0ELb0ELb0ELb1ELb1ELb1ELb0ELb0EEENS1_21CollectiveEpilogueFwdINS6_IJSA_SC_SB_EEES9_SE_SG_Li256ELb1ELb1ELb0ELb0EEENS1_36VarlenDynamicPersistentTileSchedulerILi128ELi96ELi256ELi128ELb0ELb1ELb1ELb1ELb0ELb1EEEEEEEEEvNT_6ParamsE:
	.zero		3584


//--------------------- .nv.constant0._ZN7cutlass13device_kernelIN5flash11enable_sm90INS1_16FlashAttnFwdSm90INS1_25CollectiveMainloopFwdSm90ILi2EN4cute5tupleIJNS5_1CILi1EEES8_S8_EEENS6_IJNS7_ILi128EEENS7_ILi96EEENS7_ILi192EEEEEELi192ENS_6half_tEfNS_4arch4Sm90ELb0ELb1ELb0ELb1ELb0ELb1ELb0ELb1ELb1ELb1ELb0ELb0EEENS1_21CollectiveEpilogueFwdINS6_IJSA_SC_SB_EEES9_SE_SG_Li256ELb1ELb1ELb0ELb0EEENS1_36VarlenDynamicPersistentTileSchedulerILi128ELi96ELi256ELi128ELb0ELb1ELb1ELb1ELb0ELb1EEEEEEEEEvNT_6ParamsE --------------------------
	.section	.nv.constant0._ZN7cutlass13device_kernelIN5flash11enable_sm90INS1_16FlashAttnFwdSm90INS1_25CollectiveMainloopFwdSm90ILi2EN4cute5tupleIJNS5_1CILi1EEES8_S8_EEENS6_IJNS7_ILi128EEENS7_ILi96EEENS7_ILi192EEEEEELi192ENS_6half_tEfNS_4arch4Sm90ELb0ELb1ELb0ELb1ELb0ELb1ELb0ELb1ELb1ELb1ELb0ELb0EEENS1_21CollectiveEpilogueFwdINS6_IJSA_SC_SB_EEES9_SE_SG_Li256ELb1ELb1ELb0ELb0EEENS1_36VarlenDynamicPersistentTileSchedulerILi128ELi96ELi256ELi128ELb0ELb1ELb1ELb1ELb0ELb1EEEEEEEEEvNT_6ParamsE,"a",@progbits
	.sectionflags	@""
	.align	4
.nv.constant0._ZN7cutlass13device_kernelIN5flash11enable_sm90INS1_16FlashAttnFwdSm90INS1_25CollectiveMainloopFwdSm90ILi2EN4cute5tupleIJNS5_1CILi1EEES8_S8_EEENS6_IJNS7_ILi128EEENS7_ILi96EEENS7_ILi192EEEEEELi192ENS_6half_tEfNS_4arch4Sm90ELb0ELb1ELb0ELb1ELb0ELb1ELb0ELb1ELb1ELb1ELb0ELb0EEENS1_21CollectiveEpilogueFwdINS6_IJSA_SC_SB_EEES9_SE_SG_Li256ELb1ELb1ELb0ELb0EEENS1_36VarlenDynamicPersistentTileSchedulerILi128ELi96ELi256ELi128ELb0ELb1ELb1ELb1ELb0ELb1EEEEEEEEEvNT_6ParamsE:
	.zero		3584


//--------------------- .nv.constant0._ZN7cutlass13device_kernelIN5flash11enable_sm90INS1_16FlashAttnFwdSm90INS1_25CollectiveMainloopFwdSm90ILi2EN4cute5tupleIJNS5_1CILi1EEES8_S8_EEENS6_IJNS7_ILi128EEENS7_ILi112EEENS7_ILi192EEEEEELi192ENS_6half_tEfNS_4arch4Sm90ELb1ELb0ELb0ELb0ELb0ELb0ELb0ELb1ELb1ELb1ELb0ELb0EEENS1_21CollectiveEpilogueFwdINS6_IJSA_SC_SB_EEES9_SE_SG_Li256ELb0ELb1ELb0ELb0EEENS1_30DynamicPersistentTileSchedulerILi256ELi128ELb0ELb1ELb1EEEEEEEEEvNT_6ParamsE --------------------------
	.section	.nv.constant0._ZN7cutlass13device_kernelIN5flash11enable_sm90INS1_16FlashAttnFwdSm90INS1_25CollectiveMainloopFwdSm90ILi2EN4cute5tupleIJNS5_1CILi1EEES8_S8_EEENS6_IJNS7_ILi128EEENS7_ILi112EEENS7_ILi192EEEEEELi192ENS_6half_tEfNS_4arch4Sm90ELb1ELb0ELb0ELb0ELb0ELb0ELb0ELb1ELb1ELb1ELb0ELb0EEENS1_21CollectiveEpilogueFwdINS6_IJSA_SC_SB_EEES9_SE_SG_Li256ELb0ELb1ELb0ELb0EEENS1_30DynamicPersistentTileSchedulerILi256ELi128ELb0ELb1ELb1EEEEEEEEEvNT_6ParamsE,"a",@progbits
	.sectionflags	@""
	.align	4
.nv.constant0._ZN7cutlass13device_kernelIN5flash11enable_sm90INS1_16FlashAttnFwdSm90INS1_25CollectiveMainloopFwdSm90ILi2EN4cute5tupleIJNS5_1CILi1EEES8_S8_EEENS6_IJNS7_ILi128EEENS7_ILi112EEENS7_ILi192EEEEEELi192ENS_6half_tEfNS_4arch4Sm90ELb1ELb0ELb0ELb0ELb0ELb0ELb0ELb1ELb1ELb1ELb0ELb0EEENS1_21CollectiveEpilogueFwdINS6_IJSA_SC_SB_EEES9_SE_SG_Li256ELb0ELb1ELb0ELb0EEENS1_30DynamicPersistentTileSchedulerILi256ELi128ELb0ELb1ELb1EEEEEEEEEvNT_6ParamsE:
	.zero		3584


//--------------------- .nv.constant0._ZN7cutlass13device_kernelIN5flash11enable_sm90INS1_16FlashAttnFwdSm90INS1_25CollectiveMainloopFwdSm90ILi2EN4cute5tupleIJNS5_1CILi1EEES8_S8_EEENS6_IJNS7_ILi128EEENS7_ILi112EEENS7_ILi192EEEEEELi192ENS_6half_tEfNS_4arch4Sm90ELb1ELb0ELb0ELb1ELb0ELb0ELb0ELb1ELb1ELb1ELb0ELb0EEENS1_21CollectiveEpilogueFwdINS6_IJSA_SC_SB_EEES9_SE_SG_Li256ELb1ELb1ELb0ELb0EEENS1_36VarlenDynamicPersistentTileSchedulerILi128ELi112ELi256ELi128ELb0ELb1ELb1ELb1ELb1ELb1EEEEEEEEEvNT_6ParamsE --------------------------
	.section	.nv.constant0._ZN7cutlass13device_kernelIN5flash11enable_sm90INS1_16FlashAttnFwdSm90INS1_25CollectiveMainloopFwdSm90ILi2EN4cute5tupleIJNS5_1CILi1EEES8_S8_EEENS6_IJNS7_ILi128EEENS7_ILi112EEENS7_ILi192EEEEEELi192ENS_6half_tEfNS_4arch4Sm90ELb1ELb0ELb0ELb1ELb0ELb0ELb0ELb1ELb1ELb1ELb0ELb0EEENS1_21CollectiveEpilogueFwdINS6_IJSA_SC_SB_EEES9_SE_SG_Li256ELb1ELb1ELb0ELb0EEENS1_36VarlenDynamicPersistentTileSchedulerILi128ELi112ELi256ELi128ELb0ELb1ELb1ELb1ELb1ELb1EEEEEEEEEvNT_6ParamsE,"a",@progbits
	.sectionflags	@""
	.align	4
.nv.constant0._ZN7cutlass13device_kernelIN5flash11enable_sm90INS1_16FlashAttnFwdSm90INS1_25CollectiveMainloopFwdSm90ILi2EN4cute5tupleIJNS5_1CILi1EEES8_S8_EEENS6_IJNS7_ILi128EEENS7_ILi112EEENS7_ILi192EEEEEELi192ENS_6half_tEfNS_4arch4Sm90ELb1ELb0ELb0ELb1ELb0ELb0ELb0ELb1ELb1ELb1ELb0ELb0EEENS1_21CollectiveEpilogueFwdINS6_IJSA_SC_SB_EEES9_SE_SG_Li256ELb1ELb1ELb0ELb0EEENS1_36VarlenDynamicPersistentTileSchedulerILi128ELi112ELi256ELi128ELb0ELb1ELb1ELb1ELb1ELb1EEEEEEEEEvNT_6ParamsE:
	.zero		3584


//--------------------- .nv.constant0._ZN7cutlass13device_kernelIN5flash11enable_sm90INS1_16FlashAttnFwdSm90INS1_25CollectiveMainloopFwdSm90ILi2EN4cute5tupleIJNS5_1CILi1EEES8_S8_EEENS6_IJNS7_ILi128EEENS7_ILi112EEENS7_ILi192EEEEEELi192ENS_6half_tEfNS_4arch4Sm90ELb1ELb0ELb0ELb1ELb0ELb1ELb0ELb1ELb1ELb1ELb0ELb0EEENS1_21CollectiveEpilogueFwdINS6_IJSA_SC_SB_EEES9_SE_SG_Li256ELb1ELb1ELb0ELb0EEENS1_36VarlenDynamicPersistentTileSchedulerILi128ELi112ELi256ELi128ELb0ELb1ELb1ELb1ELb1ELb1EEEEEEEEEvNT_6ParamsE --------------------------
	.section	.nv.constant0._ZN7cutlass13device_kernelIN5flash11enable_sm90INS1_16FlashAttnFwdSm90INS1_25CollectiveMainloopFwdSm90ILi2EN4cute5tupleIJNS5_1CILi1EEES8_S8_EEENS6_IJNS7_ILi128EEENS7_ILi112EEENS7_ILi192EEEEEELi192ENS_6half_tEfNS_4arch4Sm90ELb1ELb0ELb0ELb1ELb0ELb1ELb0ELb1ELb1ELb1ELb0ELb0EEENS1_21CollectiveEpilogueFwdINS6_IJSA_SC_SB_EEES9_SE_SG_Li256ELb1ELb1ELb0ELb0EEENS1_36VarlenDynamicPersistentTileSchedulerILi128ELi112ELi256ELi128ELb0ELb1ELb1ELb1ELb1ELb1EEEEEEEEEvNT_6ParamsE,"a",@progbits
	.sectionflags	@""
	.align	4
.nv.constant0._ZN7cutlass13device_kernelIN5flash11enable_sm90INS1_16FlashAttnFwdSm90INS1_25CollectiveMainloopFwdSm90ILi2EN4cute5tupleIJNS5_1CILi1EEES8_S8_EEENS6_IJNS7_ILi128EEENS7_ILi112EEENS7_ILi192EEEEEELi192ENS_6half_tEfNS_4arch4Sm90ELb1ELb0ELb0ELb1ELb0ELb1ELb0ELb1ELb1ELb1ELb0ELb0EEENS1_21CollectiveEpilogueFwdINS6_IJSA_SC_SB_EEES9_SE_SG_Li256ELb1ELb1ELb0ELb0EEENS1_36VarlenDynamicPersistentTileSchedulerILi128ELi112ELi256ELi128ELb0ELb1ELb1ELb1ELb1ELb1EEEEEEEEEvNT_6ParamsE:
	.zero		3584


//--------------------- SYMBOLS --------------------------

	.type		.nv.reservedSmem.offset0,@object
	.size		.nv.reservedSmem.offset0,0x4
